	.target	sm_90a

	.elftype	@"ET_EXEC"


//--------------------- .note.nv.tkinfo           --------------------------
	.section	.note.nv.tkinfo,"",@"SHT_NOTE"
	.sectionflags	@"SHF_NOTE_NV_TKINFO"
	.tkinfo
        /*0018*/ 	.word	0x00000002
        /*0030*/ 	.string	""
        /*0030*/ 	.string	"ptxas"
        /*0030*/ 	.string	"Cuda compilation tools, release 13.0, V13.0.88"
        /*0030*/ 	.string	"Build cuda_13.0.r13.0/compiler.36424714_0"
        /*0030*/ 	.string	"-arch sm_90a -m 64 "



//--------------------- .note.nv.cuinfo           --------------------------
	.section	.note.nv.cuinfo,"",@"SHT_NOTE"
	.sectionflags	@"SHF_NOTE_NV_CUINFO"
        /*0018*/ 	.short	0x0002
        /*001a*/ 	.short	0x005a
        /*001c*/ 	.short	0x0082
	.zero		2


//--------------------- .nv.info                  --------------------------
	.section	.nv.info,"",@"SHT_CUDA_INFO"
	.align	4


	//----- nvinfo : EIATTR_REGCOUNT
	.align		4
        /*0000*/ 	.byte	0x04, 0x2f
        /*0002*/ 	.short	(.L_15 - .L_14)
	.align		4
.L_14:
        /*0004*/ 	.word	index@(_ZN7cutlass13device_kernelINS_4gemm6kernel13GemmUniversalIN4cute5tupleIJiiiiEEENS1_10collective13CollectiveMmaINS1_34MainloopSm90TmaGmmaWarpSpecializedILi2ENS5_IJNS4_1CILi8EEENSA_ILi1EEESC_EEENS1_35KernelTmaWarpSpecializedCooperativeEEENS5_IJNSA_ILi128EEESG_NSA_ILi64EEEEEENS_6half_tENS5_IJSC_llEEESJ_SK_NS4_8TiledMMAINS4_8MMA_AtomIJNS4_4SM904GMMA26MMA_64x128x16_F32F16F16_SSILNSO_5MajorE1ELSQ_1ELNSO_7ScaleInE1ELSR_1EEEEEENS4_6LayoutINS5_IJNSA_ILi2EEESC_SC_EEENS5_IJSC_NSA_ILi0EEESX_EEEEENS5_IJNS4_10UnderscoreES10_S10_EEEEENS4_13SM90_TMA_LOADENS4_14ComposedLayoutINS4_7SwizzleILi3ELi4ELi3EEENS4_18smem_ptr_flag_bitsILi16EEENSU_INS5_IJSH_SB_EEENS5_IJSC_SH_EEEEEEEvNS4_8identityENS4_23SM90_TMA_LOAD_MULTICASTES1C_vS1D_EENS_8epilogue10collective6detail29Sm90TmaWarpSpecializedAdapterINS1H_15DefaultEpilogueISJ_NS5_IJlSC_lEEES1L_NS1G_6thread17LinearCombinationISJ_Li1EffLNS1M_9ScaleType4KindE0ELNS_15FloatRoundStyleE2ESJ_EENS1_15EpilogueDefaultEEEEEvvEEEEvNT_6ParamsE)
        /*0008*/ 	.word	0x000000a8


	//----- nvinfo : EIATTR_FRAME_SIZE
	.align		4
.L_15:
        /*000c*/ 	.byte	0x04, 0x11
        /*000e*/ 	.short	(.L_17 - .L_16)
	.align		4
.L_16:
        /*0010*/ 	.word	index@(_ZN7cutlass13device_kernelINS_4gemm6kernel13GemmUniversalIN4cute5tupleIJiiiiEEENS1_10collective13CollectiveMmaINS1_34MainloopSm90TmaGmmaWarpSpecializedILi2ENS5_IJNS4_1CILi8EEENSA_ILi1EEESC_EEENS1_35KernelTmaWarpSpecializedCooperativeEEENS5_IJNSA_ILi128EEESG_NSA_ILi64EEEEEENS_6half_tENS5_IJSC_llEEESJ_SK_NS4_8TiledMMAINS4_8MMA_AtomIJNS4_4SM904GMMA26MMA_64x128x16_F32F16F16_SSILNSO_5MajorE1ELSQ_1ELNSO_7ScaleInE1ELSR_1EEEEEENS4_6LayoutINS5_IJNSA_ILi2EEESC_SC_EEENS5_IJSC_NSA_ILi0EEESX_EEEEENS5_IJNS4_10UnderscoreES10_S10_EEEEENS4_13SM90_TMA_LOADENS4_14ComposedLayoutINS4_7SwizzleILi3ELi4ELi3EEENS4_18smem_ptr_flag_bitsILi16EEENSU_INS5_IJSH_SB_EEENS5_IJSC_SH_EEEEEEEvNS4_8identityENS4_23SM90_TMA_LOAD_MULTICASTES1C_vS1D_EENS_8epilogue10collective6detail29Sm90TmaWarpSpecializedAdapterINS1H_15DefaultEpilogueISJ_NS5_IJlSC_lEEES1L_NS1G_6thread17LinearCombinationISJ_Li1EffLNS1M_9ScaleType4KindE0ELNS_15FloatRoundStyleE2ESJ_EENS1_15EpilogueDefaultEEEEEvvEEEEvNT_6ParamsE)
        /*0014*/ 	.word	0x00000000


	//----- nvinfo : EIATTR_MIN_STACK_SIZE
	.align		4
.L_17:
        /*0018*/ 	.byte	0x04, 0x12
        /*001a*/ 	.short	(.L_19 - .L_18)
	.align		4
.L_18:
        /*001c*/ 	.word	index@(_ZN7cutlass13device_kernelINS_4gemm6kernel13GemmUniversalIN4cute5tupleIJiiiiEEENS1_10collective13CollectiveMmaINS1_34MainloopSm90TmaGmmaWarpSpecializedILi2ENS5_IJNS4_1CILi8EEENSA_ILi1EEESC_EEENS1_35KernelTmaWarpSpecializedCooperativeEEENS5_IJNSA_ILi128EEESG_NSA_ILi64EEEEEENS_6half_tENS5_IJSC_llEEESJ_SK_NS4_8TiledMMAINS4_8MMA_AtomIJNS4_4SM904GMMA26MMA_64x128x16_F32F16F16_SSILNSO_5MajorE1ELSQ_1ELNSO_7ScaleInE1ELSR_1EEEEEENS4_6LayoutINS5_IJNSA_ILi2EEESC_SC_EEENS5_IJSC_NSA_ILi0EEESX_EEEEENS5_IJNS4_10UnderscoreES10_S10_EEEEENS4_13SM90_TMA_LOADENS4_14ComposedLayoutINS4_7SwizzleILi3ELi4ELi3EEENS4_18smem_ptr_flag_bitsILi16EEENSU_INS5_IJSH_SB_EEENS5_IJSC_SH_EEEEEEEvNS4_8identityENS4_23SM90_TMA_LOAD_MULTICASTES1C_vS1D_EENS_8epilogue10collective6detail29Sm90TmaWarpSpecializedAdapterINS1H_15DefaultEpilogueISJ_NS5_IJlSC_lEEES1L_NS1G_6thread17LinearCombinationISJ_Li1EffLNS1M_9ScaleType4KindE0ELNS_15FloatRoundStyleE2ESJ_EENS1_15EpilogueDefaultEEEEEvvEEEEvNT_6ParamsE)
        /*0020*/ 	.word	0x00000000
.L_19:


//--------------------- .nv.compat                --------------------------
	.section	.nv.compat,"",@"SHT_CUDA_COMPAT_INFO"
	.align	4
        /*0000*/ 	.byte	0x02, 0x09, 0x01, 0x00, 0x02, 0x02, 0x04, 0x00, 0x02, 0x05, 0x05, 0x00, 0x03, 0x07, 0x01, 0x01
        /*0010*/ 	.byte	0x02, 0x03, 0x01, 0x00, 0x02, 0x06, 0x01, 0x00, 0x04, 0x0b, 0x08, 0x00, 0x00, 0x00, 0x00, 0x00
        /*0020*/ 	.byte	0x00, 0x00, 0x00, 0x00


//--------------------- .nv.info._ZN7cutlass13device_kernelINS_4gemm6kernel13GemmUniversalIN4cute5tupleIJiiiiEEENS1_10collective13CollectiveMmaINS1_34MainloopSm90TmaGmmaWarpSpecializedILi2ENS5_IJNS4_1CILi8EEENSA_ILi1EEESC_EEENS1_35KernelTmaWarpSpecializedCooperativeEEENS5_IJNSA_ILi128EEESG_NSA_ILi64EEEEEENS_6half_tENS5_IJSC_llEEESJ_SK_NS4_8TiledMMAINS4_8MMA_AtomIJNS4_4SM904GMMA26MMA_64x128x16_F32F16F16_SSILNSO_5MajorE1ELSQ_1ELNSO_7ScaleInE1ELSR_1EEEEEENS4_6LayoutINS5_IJNSA_ILi2EEESC_SC_EEENS5_IJSC_NSA_ILi0EEESX_EEEEENS5_IJNS4_10UnderscoreES10_S10_EEEEENS4_13SM90_TMA_LOADENS4_14ComposedLayoutINS4_7SwizzleILi3ELi4ELi3EEENS4_18smem_ptr_flag_bitsILi16EEENSU_INS5_IJSH_SB_EEENS5_IJSC_SH_EEEEEEEvNS4_8identityENS4_23SM90_TMA_LOAD_MULTICASTES1C_vS1D_EENS_8epilogue10collective6detail29Sm90TmaWarpSpecializedAdapterINS1H_15DefaultEpilogueISJ_NS5_IJlSC_lEEES1L_NS1G_6thread17LinearCombinationISJ_Li1EffLNS1M_9ScaleType4KindE0ELNS_15FloatRoundStyleE2ESJ_EENS1_15EpilogueDefaultEEEEEvvEEEEvNT_6ParamsE --------------------------
	.section	.nv.info._ZN7cutlass13device_kernelINS_4gemm6kernel13GemmUniversalIN4cute5tupleIJiiiiEEENS1_10collective13CollectiveMmaINS1_34MainloopSm90TmaGmmaWarpSpecializedILi2ENS5_IJNS4_1CILi8EEENSA_ILi1EEESC_EEENS1_35KernelTmaWarpSpecializedCooperativeEEENS5_IJNSA_ILi128EEESG_NSA_ILi64EEEEEENS_6half_tENS5_IJSC_llEEESJ_SK_NS4_8TiledMMAINS4_8MMA_AtomIJNS4_4SM904GMMA26MMA_64x128x16_F32F16F16_SSILNSO_5MajorE1ELSQ_1ELNSO_7ScaleInE1ELSR_1EEEEEENS4_6LayoutINS5_IJNSA_ILi2EEESC_SC_EEENS5_IJSC_NSA_ILi0EEESX_EEEEENS5_IJNS4_10UnderscoreES10_S10_EEEEENS4_13SM90_TMA_LOADENS4_14ComposedLayoutINS4_7SwizzleILi3ELi4ELi3EEENS4_18smem_ptr_flag_bitsILi16EEENSU_INS5_IJSH_SB_EEENS5_IJSC_SH_EEEEEEEvNS4_8identityENS4_23SM90_TMA_LOAD_MULTICASTES1C_vS1D_EENS_8epilogue10collective6detail29Sm90TmaWarpSpecializedAdapterINS1H_15DefaultEpilogueISJ_NS5_IJlSC_lEEES1L_NS1G_6thread17LinearCombinationISJ_Li1EffLNS1M_9ScaleType4KindE0ELNS_15FloatRoundStyleE2ESJ_EENS1_15EpilogueDefaultEEEEEvvEEEEvNT_6ParamsE,"",@"SHT_CUDA_INFO"
	.sectionflags	@""
	.align	4


	//----- nvinfo : EIATTR_CUDA_API_VERSION
	.align		4
        /*0000*/ 	.byte	0x04, 0x37
        /*0002*/ 	.short	(.L_21 - .L_20)
.L_20:
        /*0004*/ 	.word	0x00000082


	//----- nvinfo : EIATTR_KPARAM_INFO
	.align		4
.L_21:
        /*0008*/ 	.byte	0x04, 0x17
        /*000a*/ 	.short	(.L_23 - .L_22)
.L_22:
        /*000c*/ 	.word	0x00000000
        /*0010*/ 	.short	0x0000
        /*0012*/ 	.short	0x0070
        /*0014*/ 	.byte	0x00, 0xf0, 0x01, 0x10


	//----- nvinfo : EIATTR_SPARSE_MMA_MASK
	.align		4
.L_23:
        /*0018*/ 	.byte	0x03, 0x50
        /*001a*/ 	.short	0x0000


	//----- nvinfo : EIATTR_MAXREG_COUNT
	.align		4
        /*001c*/ 	.byte	0x03, 0x1b
        /*001e*/ 	.short	0x00a8


	//----- nvinfo : EIATTR_NUM_BARRIERS
	.align		4
        /*0020*/ 	.byte	0x02, 0x4c
        /*0022*/ 	.byte	0x01
	.zero		1


	//----- nvinfo : EIATTR_EXTERNS
	.align		4
        /*0024*/ 	.byte	0x04, 0x0f
        /*0026*/ 	.short	(.L_25 - .L_24)


	//   ....[0]....
	.align		4
.L_24:
        /*0028*/ 	.word	index@(__assertfail)


	//----- nvinfo : EIATTR_MERCURY_ISA_VERSION
	.align		4
.L_25:
        /*002c*/ 	.byte	0x03, 0x5f
        /*002e*/ 	.short	0x0101


	//----- nvinfo : EIATTR_INT_WARP_WIDE_INSTR_OFFSETS
	.align		4
        /*0030*/ 	.byte	0x04, 0x31
        /*0032*/ 	.short	(.L_27 - .L_26)


	//   ....[0]....
.L_26:
        /*0034*/ 	.word	0x00000490


	//   ....[1]....
        /*0038*/ 	.word	0x000004b0


	//   ....[2]....
        /*003c*/ 	.word	0x00000660


	//   ....[3]....
        /*0040*/ 	.word	0x00001eb0


	//----- nvinfo : EIATTR_COOP_GROUP_MASK_REGIDS
	.align		4
.L_27:
        /*0044*/ 	.byte	0x04, 0x29
        /*0046*/ 	.short	(.L_29 - .L_28)


	//   ....[0]....
.L_28:
        /*0048*/ 	.word	0xffffffff


	//   ....[1]....
        /*004c*/ 	.word	0xffffffff


	//   ....[2]....
        /*0050*/ 	.word	0xffffffff


	//   ....[3]....
        /*0054*/ 	.word	0xffffffff


	//   ....[4]....
        /*0058*/ 	.word	0xffffffff


	//   ....[5]....
        /*005c*/ 	.word	0xffffffff


	//----- nvinfo : EIATTR_COOP_GROUP_INSTR_OFFSETS
	.align		4
.L_29:
        /*0060*/ 	.byte	0x04, 0x28
        /*0062*/ 	.short	(.L_31 - .L_30)


	//   ....[0]....
.L_30:
        /*0064*/ 	.word	0x00000060


	//   ....[1]....
        /*0068*/ 	.word	0x00000070


	//   ....[2]....
        /*006c*/ 	.word	0x00000130


	//   ....[3]....
        /*0070*/ 	.word	0x000002c0


	//   ....[4]....
        /*0074*/ 	.word	0x000007c0


	//   ....[5]....
        /*0078*/ 	.word	0x00001440


	//----- nvinfo : EIATTR_REG_RECONFIG
	.align		4
.L_31:
        /*007c*/ 	.byte	0x01, 0x54
	.zero		2


	//----- nvinfo : EIATTR_SYSCALL_OFFSETS
	.align		4
        /*0080*/ 	.byte	0x04, 0x46
        /*0082*/ 	.short	(.L_33 - .L_32)


	//   ....[0]....
.L_32:
        /*0084*/ 	.word	0x00001620


	//----- nvinfo : EIATTR_MBARRIER_INSTR_OFFSETS
	.align		4
.L_33:
        /*0088*/ 	.byte	0x04, 0x39
        /*008a*/ 	.short	(.L_35 - .L_34)


	//   ....[0]....
.L_34:
        /*008c*/ 	.word	0x00000260
        /*0090*/ 	.word	0x000000ff
        /*0094*/ 	.word	0x00000000
        /*0098*/ 	.short	0x0100
        /*009a*/ 	.byte	0x08
	.zero		1


	//   ....[1]....
        /*009c*/ 	.word	0x00000270
        /*00a0*/ 	.word	0x000000ff
        /*00a4*/ 	.word	0x00000010
        /*00a8*/ 	.short	0x0100
        /*00aa*/ 	.byte	0x08
	.zero		1


	//   ....[2]....
        /*00ac*/ 	.word	0x00000280
        /*00b0*/ 	.word	0x000000ff
        /*00b4*/ 	.word	0x00000008
        /*00b8*/ 	.short	0x0100
        /*00ba*/ 	.byte	0x08
	.zero		1


	//   ....[3]....
        /*00bc*/ 	.word	0x00000290
        /*00c0*/ 	.word	0x000000ff
        /*00c4*/ 	.word	0x00000018
        /*00c8*/ 	.short	0x0100
        /*00ca*/ 	.byte	0x08
	.zero		1


	//   ....[4]....
        /*00cc*/ 	.word	0x000006f0
        /*00d0*/ 	.word	0x000000ff
        /*00d4*/ 	.word	0x00000030
        /*00d8*/ 	.short	0x0100
        /*00da*/ 	.byte	0x06
	.zero		1


	//   ....[5]....
        /*00dc*/ 	.word	0x00000770
        /*00e0*/ 	.word	0x000000ff
        /*00e4*/ 	.word	0x00000038
        /*00e8*/ 	.short	0x0100
        /*00ea*/ 	.byte	0x06
	.zero		1


	//   ....[6]....
        /*00ec*/ 	.word	0x000016e0
        /*00f0*/ 	.word	0x00000003
        /*00f4*/ 	.word	0x00000000
        /*00f8*/ 	.short	0x010a
        /*00fa*/ 	.byte	0x3f
	.zero		1


	//   ....[7]....
        /*00fc*/ 	.word	0x00001740
        /*0100*/ 	.word	0x00000003
        /*0104*/ 	.word	0x00000000
        /*0108*/ 	.short	0x010a
        /*010a*/ 	.byte	0x3f
	.zero		1


	//   ....[8]....
        /*010c*/ 	.word	0x00001ac0
        /*0110*/ 	.word	0x00000005
        /*0114*/ 	.word	0x00000000
        /*0118*/ 	.short	0x010a
        /*011a*/ 	.byte	0x3f
	.zero		1


	//   ....[9]....
        /*011c*/ 	.word	0x00001b00
        /*0120*/ 	.word	0x00000005
        /*0124*/ 	.word	0x00000000
        /*0128*/ 	.short	0x010a
        /*012a*/ 	.byte	0x3f
	.zero		1


	//   ....[10]....
        /*012c*/ 	.word	0x00001d60
        /*0130*/ 	.word	0x00000004
        /*0134*/ 	.word	0x00000000
        /*0138*/ 	.short	0x0101
        /*013a*/ 	.byte	0x3f
	.zero		1


	//   ....[11]....
        /*013c*/ 	.word	0x00001f20
        /*0140*/ 	.word	0x00000000
        /*0144*/ 	.word	0x00000000
        /*0148*/ 	.short	0x0101
        /*014a*/ 	.byte	0x3f
	.zero		1


	//   ....[12]....
        /*014c*/ 	.word	0x00007080
        /*0150*/ 	.word	0x00000017
        /*0154*/ 	.word	0x00000010
        /*0158*/ 	.short	0x010a
        /*015a*/ 	.byte	0x3f
	.zero		1


	//   ....[13]....
        /*015c*/ 	.word	0x00007510
        /*0160*/ 	.word	0x00000005
        /*0164*/ 	.word	0x00000038
        /*0168*/ 	.short	0x0101
        /*016a*/ 	.byte	0x3f
	.zero		1


	//   ....[14]....
        /*016c*/ 	.word	0x00007c30
        /*0170*/ 	.word	0x00000007
        /*0174*/ 	.word	0x00000000
        /*0178*/ 	.short	0x010a
        /*017a*/ 	.byte	0x3f
	.zero		1


	//   ....[15]....
        /*017c*/ 	.word	0x00007cb0
        /*0180*/ 	.word	0x00000005
        /*0184*/ 	.word	0x00000000
        /*0188*/ 	.short	0x010a
        /*018a*/ 	.byte	0x3f
	.zero		1


	//   ....[16]....
        /*018c*/ 	.word	0x00007d10
        /*0190*/ 	.word	0x00000003
        /*0194*/ 	.word	0x00000000
        /*0198*/ 	.short	0x010a
        /*019a*/ 	.byte	0x3f
	.zero		1


	//   ....[17]....
        /*019c*/ 	.word	0x00007d60
        /*01a0*/ 	.word	0x00000005
        /*01a4*/ 	.word	0x00000000
        /*01a8*/ 	.short	0x010a
        /*01aa*/ 	.byte	0x3f
	.zero		1


	//   ....[18]....
        /*01ac*/ 	.word	0x00007e30
        /*01b0*/ 	.word	0x00000017
        /*01b4*/ 	.word	0x00000010
        /*01b8*/ 	.short	0x010a
        /*01ba*/ 	.byte	0x3f
	.zero		1


	//   ....[19]....
        /*01bc*/ 	.word	0x00007f00
        /*01c0*/ 	.word	0x00000007
        /*01c4*/ 	.word	0x00000000
        /*01c8*/ 	.short	0x010a
        /*01ca*/ 	.byte	0x3f
	.zero		1


	//----- nvinfo : EIATTR_NUM_MBARRIERS
	.align		4
.L_35:
        /*01cc*/ 	.byte	0x03, 0x38
        /*01ce*/ 	.short	0x0006


	//----- nvinfo : EIATTR_EXIT_INSTR_OFFSETS
	.align		4
        /*01d0*/ 	.byte	0x04, 0x1c
        /*01d2*/ 	.short	(.L_37 - .L_36)


	//   ....[0]....
.L_36:
        /*01d4*/ 	.word	0x00000990


	//   ....[1]....
        /*01d8*/ 	.word	0x000011a0


	//   ....[2]....
        /*01dc*/ 	.word	0x000067c0


	//   ....[3]....
        /*01e0*/ 	.word	0x00006d20


	//   ....[4]....
        /*01e4*/ 	.word	0x00007d00


	//----- nvinfo : EIATTR_MAX_THREADS
	.align		4
.L_37:
        /*01e8*/ 	.byte	0x04, 0x05
        /*01ea*/ 	.short	(.L_39 - .L_38)
.L_38:
        /*01ec*/ 	.word	0x00000180
        /*01f0*/ 	.word	0x00000001
        /*01f4*/ 	.word	0x00000001


	//----- nvinfo : EIATTR_CRS_STACK_SIZE
	.align		4
.L_39:
        /*01f8*/ 	.byte	0x04, 0x1e
        /*01fa*/ 	.short	(.L_41 - .L_40)
.L_40:
        /*01fc*/ 	.word	0x00000000


	//----- nvinfo : EIATTR_CBANK_PARAM_SIZE
	.align		4
.L_41:
        /*0200*/ 	.byte	0x03, 0x19
        /*0202*/ 	.short	0x0470


	//----- nvinfo : EIATTR_PARAM_CBANK
	.align		4
        /*0204*/ 	.byte	0x04, 0x0a
        /*0206*/ 	.short	(.L_43 - .L_42)
	.align		4
.L_42:
        /*0208*/ 	.word	index@(.nv.constant0._ZN7cutlass13device_kernelINS_4gemm6kernel13GemmUniversalIN4cute5tupleIJiiiiEEENS1_10collective13CollectiveMmaINS1_34MainloopSm90TmaGmmaWarpSpecializedILi2ENS5_IJNS4_1CILi8EEENSA_ILi1EEESC_EEENS1_35KernelTmaWarpSpecializedCooperativeEEENS5_IJNSA_ILi128EEESG_NSA_ILi64EEEEEENS_6half_tENS5_IJSC_llEEESJ_SK_NS4_8TiledMMAINS4_8MMA_AtomIJNS4_4SM904GMMA26MMA_64x128x16_F32F16F16_SSILNSO_5MajorE1ELSQ_1ELNSO_7ScaleInE1ELSR_1EEEEEENS4_6LayoutINS5_IJNSA_ILi2EEESC_SC_EEENS5_IJSC_NSA_ILi0EEESX_EEEEENS5_IJNS4_10UnderscoreES10_S10_EEEEENS4_13SM90_TMA_LOADENS4_14ComposedLayoutINS4_7SwizzleILi3ELi4ELi3EEENS4_18smem_ptr_flag_bitsILi16EEENSU_INS5_IJSH_SB_EEENS5_IJSC_SH_EEEEEEEvNS4_8identityENS4_23SM90_TMA_LOAD_MULTICASTES1C_vS1D_EENS_8epilogue10collective6detail29Sm90TmaWarpSpecializedAdapterINS1H_15DefaultEpilogueISJ_NS5_IJlSC_lEEES1L_NS1G_6thread17LinearCombinationISJ_Li1EffLNS1M_9ScaleType4KindE0ELNS_15FloatRoundStyleE2ESJ_EENS1_15EpilogueDefaultEEEEEvvEEEEvNT_6ParamsE)
        /*020c*/ 	.short	0x0210
        /*020e*/ 	.short	0x0470


	//----- nvinfo : EIATTR_SW_WAR
	.align		4
.L_43:
        /*0210*/ 	.byte	0x04, 0x36
        /*0212*/ 	.short	(.L_45 - .L_44)
.L_44:
        /*0214*/ 	.word	0x00000008
.L_45:


//--------------------- .nv.callgraph             --------------------------
	.section	.nv.callgraph,"",@"SHT_CUDA_CALLGRAPH"
	.align	4
	.sectionentsize	8
	.align		4
        /*0000*/ 	.word	0x00000000
	.align		4
        /*0004*/ 	.word	0xffffffff
	.align		4
        /*0008*/ 	.word	index@(_ZN7cutlass13device_kernelINS_4gemm6kernel13GemmUniversalIN4cute5tupleIJiiiiEEENS1_10collective13CollectiveMmaINS1_34MainloopSm90TmaGmmaWarpSpecializedILi2ENS5_IJNS4_1CILi8EEENSA_ILi1EEESC_EEENS1_35KernelTmaWarpSpecializedCooperativeEEENS5_IJNSA_ILi128EEESG_NSA_ILi64EEEEEENS_6half_tENS5_IJSC_llEEESJ_SK_NS4_8TiledMMAINS4_8MMA_AtomIJNS4_4SM904GMMA26MMA_64x128x16_F32F16F16_SSILNSO_5MajorE1ELSQ_1ELNSO_7ScaleInE1ELSR_1EEEEEENS4_6LayoutINS5_IJNSA_ILi2EEESC_SC_EEENS5_IJSC_NSA_ILi0EEESX_EEEEENS5_IJNS4_10UnderscoreES10_S10_EEEEENS4_13SM90_TMA_LOADENS4_14ComposedLayoutINS4_7SwizzleILi3ELi4ELi3EEENS4_18smem_ptr_flag_bitsILi16EEENSU_INS5_IJSH_SB_EEENS5_IJSC_SH_EEEEEEEvNS4_8identityENS4_23SM90_TMA_LOAD_MULTICASTES1C_vS1D_EENS_8epilogue10collective6detail29Sm90TmaWarpSpecializedAdapterINS1H_15DefaultEpilogueISJ_NS5_IJlSC_lEEES1L_NS1G_6thread17LinearCombinationISJ_Li1EffLNS1M_9ScaleType4KindE0ELNS_15FloatRoundStyleE2ESJ_EENS1_15EpilogueDefaultEEEEEvvEEEEvNT_6ParamsE)
	.align		4
        /*000c*/ 	.word	index@(__assertfail)
	.align		4
        /*0010*/ 	.word	0x00000000
	.align		4
        /*0014*/ 	.word	0xfffffffe
	.align		4
        /*0018*/ 	.word	0x00000000
	.align		4
        /*001c*/ 	.word	0xfffffffd
	.align		4
        /*0020*/ 	.word	0x00000000
	.align		4
        /*0024*/ 	.word	0xfffffffc


//--------------------- .nv.constant4             --------------------------
	.section	.nv.constant4,"a",@progbits
	.align	8
	.align		8
.nv.constant4:
        /*0000*/ 	.dword	__assertfail
	.align		8
        /*0008*/ 	.dword	__unnamed_1
	.align		8
        /*0010*/ 	.dword	_ZN40_INTERNAL_731abeae_4_k_cu_91281f72_179254cuda3std3__45__cpo5beginE
	.align		8
        /*0018*/ 	.dword	_ZN40_INTERNAL_731abeae_4_k_cu_91281f72_179254cuda3std3__45__cpo3endE
	.align		8
        /*0020*/ 	.dword	_ZN40_INTERNAL_731abeae_4_k_cu_91281f72_179254cuda3std3__45__cpo6cbeginE
	.align		8
        /*0028*/ 	.dword	_ZN40_INTERNAL_731abeae_4_k_cu_91281f72_179254cuda3std3__45__cpo4cendE
	.align		8
        /*0030*/ 	.dword	_ZN40_INTERNAL_731abeae_4_k_cu_91281f72_179254cuda3std3__442_GLOBAL__N__731abeae_4_k_cu_91281f72_179256ignoreE
	.align		8
        /*0038*/ 	.dword	_ZN40_INTERNAL_731abeae_4_k_cu_91281f72_179254cuda3std3__419piecewise_constructE
	.align		8
        /*0040*/ 	.dword	_ZN40_INTERNAL_731abeae_4_k_cu_91281f72_179254cuda3std3__48in_placeE
	.align		8
        /*0048*/ 	.dword	_ZN40_INTERNAL_731abeae_4_k_cu_91281f72_179254cuda3std6ranges3__45__cpo4swapE
	.align		8
        /*0050*/ 	.dword	_ZN40_INTERNAL_731abeae_4_k_cu_91281f72_179254cuda3std6ranges3__45__cpo9iter_moveE
	.align		8
        /*0058*/ 	.dword	_ZN40_INTERNAL_731abeae_4_k_cu_91281f72_179254cute7productE
	.align		8
        /*0060*/ 	.dword	_ZN40_INTERNAL_731abeae_4_k_cu_91281f72_179254cute1_E
	.align		8
        /*0068*/ 	.dword	$str$22
	.align		8
        /*0070*/ 	.dword	$str$23


//--------------------- .text._ZN7cutlass13device_kernelINS_4gemm6kernel13GemmUniversalIN4cute5tupleIJiiiiEEENS1_10collective13CollectiveMmaINS1_34MainloopSm90TmaGmmaWarpSpecializedILi2ENS5_IJNS4_1CILi8EEENSA_ILi1EEESC_EEENS1_35KernelTmaWarpSpecializedCooperativeEEENS5_IJNSA_ILi128EEESG_NSA_ILi64EEEEEENS_6half_tENS5_IJSC_llEEESJ_SK_NS4_8TiledMMAINS4_8MMA_AtomIJNS4_4SM904GMMA26MMA_64x128x16_F32F16F16_SSILNSO_5MajorE1ELSQ_1ELNSO_7ScaleInE1ELSR_1EEEEEENS4_6LayoutINS5_IJNSA_ILi2EEESC_SC_EEENS5_IJSC_NSA_ILi0EEESX_EEEEENS5_IJNS4_10UnderscoreES10_S10_EEEEENS4_13SM90_TMA_LOADENS4_14ComposedLayoutINS4_7SwizzleILi3ELi4ELi3EEENS4_18smem_ptr_flag_bitsILi16EEENSU_INS5_IJSH_SB_EEENS5_IJSC_SH_EEEEEEEvNS4_8identityENS4_23SM90_TMA_LOAD_MULTICASTES1C_vS1D_EENS_8epilogue10collective6detail29Sm90TmaWarpSpecializedAdapterINS1H_15DefaultEpilogueISJ_NS5_IJlSC_lEEES1L_NS1G_6thread17LinearCombinationISJ_Li1EffLNS1M_9ScaleType4KindE0ELNS_15FloatRoundStyleE2ESJ_EENS1_15EpilogueDefaultEEEEEvvEEEEvNT_6ParamsE --------------------------
	.section	.text._ZN7cutlass13device_kernelINS_4gemm6kernel13GemmUniversalIN4cute5tupleIJiiiiEEENS1_10collective13CollectiveMmaINS1_34MainloopSm90TmaGmmaWarpSpecializedILi2ENS5_IJNS4_1CILi8EEENSA_ILi1EEESC_EEENS1_35KernelTmaWarpSpecializedCooperativeEEENS5_IJNSA_ILi128EEESG_NSA_ILi64EEEEEENS_6half_tENS5_IJSC_llEEESJ_SK_NS4_8TiledMMAINS4_8MMA_AtomIJNS4_4SM904GMMA26MMA_64x128x16_F32F16F16_SSILNSO_5MajorE1ELSQ_1ELNSO_7ScaleInE1ELSR_1EEEEEENS4_6LayoutINS5_IJNSA_ILi2EEESC_SC_EEENS5_IJSC_NSA_ILi0EEESX_EEEEENS5_IJNS4_10UnderscoreES10_S10_EEEEENS4_13SM90_TMA_LOADENS4_14ComposedLayoutINS4_7SwizzleILi3ELi4ELi3EEENS4_18smem_ptr_flag_bitsILi16EEENSU_INS5_IJSH_SB_EEENS5_IJSC_SH_EEEEEEEvNS4_8identityENS4_23SM90_TMA_LOAD_MULTICASTES1C_vS1D_EENS_8epilogue10collective6detail29Sm90TmaWarpSpecializedAdapterINS1H_15DefaultEpilogueISJ_NS5_IJlSC_lEEES1L_NS1G_6thread17LinearCombinationISJ_Li1EffLNS1M_9ScaleType4KindE0ELNS_15FloatRoundStyleE2ESJ_EENS1_15EpilogueDefaultEEEEEvvEEEEvNT_6ParamsE,"ax",@progbits
	.align	128
.text._ZN7cutlass13device_kernelINS_4gemm6kernel13GemmUniversalIN4cute5tupleIJiiiiEEENS1_10collective13CollectiveMmaINS1_34MainloopSm90TmaGmmaWarpSpecializedILi2ENS5_IJNS4_1CILi8EEENSA_ILi1EEESC_EEENS1_35KernelTmaWarpSpecializedCooperativeEEENS5_IJNSA_ILi128EEESG_NSA_ILi64EEEEEENS_6half_tENS5_IJSC_llEEESJ_SK_NS4_8TiledMMAINS4_8MMA_AtomIJNS4_4SM904GMMA26MMA_64x128x16_F32F16F16_SSILNSO_5MajorE1ELSQ_1ELNSO_7ScaleInE1ELSR_1EEEEEENS4_6LayoutINS5_IJNSA_ILi2EEESC_SC_EEENS5_IJSC_NSA_ILi0EEESX_EEEEENS5_IJNS4_10UnderscoreES10_S10_EEEEENS4_13SM90_TMA_LOADENS4_14ComposedLayoutINS4_7SwizzleILi3ELi4ELi3EEENS4_18smem_ptr_flag_bitsILi16EEENSU_INS5_IJSH_SB_EEENS5_IJSC_SH_EEEEEEEvNS4_8identityENS4_23SM90_TMA_LOAD_MULTICASTES1C_vS1D_EENS_8epilogue10collective6detail29Sm90TmaWarpSpecializedAdapterINS1H_15DefaultEpilogueISJ_NS5_IJlSC_lEEES1L_NS1G_6thread17LinearCombinationISJ_Li1EffLNS1M_9ScaleType4KindE0ELNS_15FloatRoundStyleE2ESJ_EENS1_15EpilogueDefaultEEEEEvvEEEEvNT_6ParamsE:
        .type           _ZN7cutlass13device_kernelINS_4gemm6kernel13GemmUniversalIN4cute5tupleIJiiiiEEENS1_10collective13CollectiveMmaINS1_34MainloopSm90TmaGmmaWarpSpecializedILi2ENS5_IJNS4_1CILi8EEENSA_ILi1EEESC_EEENS1_35KernelTmaWarpSpecializedCooperativeEEENS5_IJNSA_ILi128EEESG_NSA_ILi64EEEEEENS_6half_tENS5_IJSC_llEEESJ_SK_NS4_8TiledMMAINS4_8MMA_AtomIJNS4_4SM904GMMA26MMA_64x128x16_F32F16F16_SSILNSO_5MajorE1ELSQ_1ELNSO_7ScaleInE1ELSR_1EEEEEENS4_6LayoutINS5_IJNSA_ILi2EEESC_SC_EEENS5_IJSC_NSA_ILi0EEESX_EEEEENS5_IJNS4_10UnderscoreES10_S10_EEEEENS4_13SM90_TMA_LOADENS4_14ComposedLayoutINS4_7SwizzleILi3ELi4ELi3EEENS4_18smem_ptr_flag_bitsILi16EEENSU_INS5_IJSH_SB_EEENS5_IJSC_SH_EEEEEEEvNS4_8identityENS4_23SM90_TMA_LOAD_MULTICASTES1C_vS1D_EENS_8epilogue10collective6detail29Sm90TmaWarpSpecializedAdapterINS1H_15DefaultEpilogueISJ_NS5_IJlSC_lEEES1L_NS1G_6thread17LinearCombinationISJ_Li1EffLNS1M_9ScaleType4KindE0ELNS_15FloatRoundStyleE2ESJ_EENS1_15EpilogueDefaultEEEEEvvEEEEvNT_6ParamsE,@function
        .size           _ZN7cutlass13device_kernelINS_4gemm6kernel13GemmUniversalIN4cute5tupleIJiiiiEEENS1_10collective13CollectiveMmaINS1_34MainloopSm90TmaGmmaWarpSpecializedILi2ENS5_IJNS4_1CILi8EEENSA_ILi1EEESC_EEENS1_35KernelTmaWarpSpecializedCooperativeEEENS5_IJNSA_ILi128EEESG_NSA_ILi64EEEEEENS_6half_tENS5_IJSC_llEEESJ_SK_NS4_8TiledMMAINS4_8MMA_AtomIJNS4_4SM904GMMA26MMA_64x128x16_F32F16F16_SSILNSO_5MajorE1ELSQ_1ELNSO_7ScaleInE1ELSR_1EEEEEENS4_6LayoutINS5_IJNSA_ILi2EEESC_SC_EEENS5_IJSC_NSA_ILi0EEESX_EEEEENS5_IJNS4_10UnderscoreES10_S10_EEEEENS4_13SM90_TMA_LOADENS4_14ComposedLayoutINS4_7SwizzleILi3ELi4ELi3EEENS4_18smem_ptr_flag_bitsILi16EEENSU_INS5_IJSH_SB_EEENS5_IJSC_SH_EEEEEEEvNS4_8identityENS4_23SM90_TMA_LOAD_MULTICASTES1C_vS1D_EENS_8epilogue10collective6detail29Sm90TmaWarpSpecializedAdapterINS1H_15DefaultEpilogueISJ_NS5_IJlSC_lEEES1L_NS1G_6thread17LinearCombinationISJ_Li1EffLNS1M_9ScaleType4KindE0ELNS_15FloatRoundStyleE2ESJ_EENS1_15EpilogueDefaultEEEEEvvEEEEvNT_6ParamsE,(.L_x_193 - _ZN7cutlass13device_kernelINS_4gemm6kernel13GemmUniversalIN4cute5tupleIJiiiiEEENS1_10collective13CollectiveMmaINS1_34MainloopSm90TmaGmmaWarpSpecializedILi2ENS5_IJNS4_1CILi8EEENSA_ILi1EEESC_EEENS1_35KernelTmaWarpSpecializedCooperativeEEENS5_IJNSA_ILi128EEESG_NSA_ILi64EEEEEENS_6half_tENS5_IJSC_llEEESJ_SK_NS4_8TiledMMAINS4_8MMA_AtomIJNS4_4SM904GMMA26MMA_64x128x16_F32F16F16_SSILNSO_5MajorE1ELSQ_1ELNSO_7ScaleInE1ELSR_1EEEEEENS4_6LayoutINS5_IJNSA_ILi2EEESC_SC_EEENS5_IJSC_NSA_ILi0EEESX_EEEEENS5_IJNS4_10UnderscoreES10_S10_EEEEENS4_13SM90_TMA_LOADENS4_14ComposedLayoutINS4_7SwizzleILi3ELi4ELi3EEENS4_18smem_ptr_flag_bitsILi16EEENSU_INS5_IJSH_SB_EEENS5_IJSC_SH_EEEEEEEvNS4_8identityENS4_23SM90_TMA_LOAD_MULTICASTES1C_vS1D_EENS_8epilogue10collective6detail29Sm90TmaWarpSpecializedAdapterINS1H_15DefaultEpilogueISJ_NS5_IJlSC_lEEES1L_NS1G_6thread17LinearCombinationISJ_Li1EffLNS1M_9ScaleType4KindE0ELNS_15FloatRoundStyleE2ESJ_EENS1_15EpilogueDefaultEEEEEvvEEEEvNT_6ParamsE)
        .other          _ZN7cutlass13device_kernelINS_4gemm6kernel13GemmUniversalIN4cute5tupleIJiiiiEEENS1_10collective13CollectiveMmaINS1_34MainloopSm90TmaGmmaWarpSpecializedILi2ENS5_IJNS4_1CILi8EEENSA_ILi1EEESC_EEENS1_35KernelTmaWarpSpecializedCooperativeEEENS5_IJNSA_ILi128EEESG_NSA_ILi64EEEEEENS_6half_tENS5_IJSC_llEEESJ_SK_NS4_8TiledMMAINS4_8MMA_AtomIJNS4_4SM904GMMA26MMA_64x128x16_F32F16F16_SSILNSO_5MajorE1ELSQ_1ELNSO_7ScaleInE1ELSR_1EEEEEENS4_6LayoutINS5_IJNSA_ILi2EEESC_SC_EEENS5_IJSC_NSA_ILi0EEESX_EEEEENS5_IJNS4_10UnderscoreES10_S10_EEEEENS4_13SM90_TMA_LOADENS4_14ComposedLayoutINS4_7SwizzleILi3ELi4ELi3EEENS4_18smem_ptr_flag_bitsILi16EEENSU_INS5_IJSH_SB_EEENS5_IJSC_SH_EEEEEEEvNS4_8identityENS4_23SM90_TMA_LOAD_MULTICASTES1C_vS1D_EENS_8epilogue10collective6detail29Sm90TmaWarpSpecializedAdapterINS1H_15DefaultEpilogueISJ_NS5_IJlSC_lEEES1L_NS1G_6thread17LinearCombinationISJ_Li1EffLNS1M_9ScaleType4KindE0ELNS_15FloatRoundStyleE2ESJ_EENS1_15EpilogueDefaultEEEEEvvEEEEvNT_6ParamsE,@"STO_CUDA_ENTRY STV_DEFAULT"
_ZN7cutlass13device_kernelINS_4gemm6kernel13GemmUniversalIN4cute5tupleIJiiiiEEENS1_10collective13CollectiveMmaINS1_34MainloopSm90TmaGmmaWarpSpecializedILi2ENS5_IJNS4_1CILi8EEENSA_ILi1EEESC_EEENS1_35KernelTmaWarpSpecializedCooperativeEEENS5_IJNSA_ILi128EEESG_NSA_ILi64EEEEEENS_6half_tENS5_IJSC_llEEESJ_SK_NS4_8TiledMMAINS4_8MMA_AtomIJNS4_4SM904GMMA26MMA_64x128x16_F32F16F16_SSILNSO_5MajorE1ELSQ_1ELNSO_7ScaleInE1ELSR_1EEEEEENS4_6LayoutINS5_IJNSA_ILi2EEESC_SC_EEENS5_IJSC_NSA_ILi0EEESX_EEEEENS5_IJNS4_10UnderscoreES10_S10_EEEEENS4_13SM90_TMA_LOADENS4_14ComposedLayoutINS4_7SwizzleILi3ELi4ELi3EEENS4_18smem_ptr_flag_bitsILi16EEENSU_INS5_IJSH_SB_EEENS5_IJSC_SH_EEEEEEEvNS4_8identityENS4_23SM90_TMA_LOAD_MULTICASTES1C_vS1D_EENS_8epilogue10collective6detail29Sm90TmaWarpSpecializedAdapterINS1H_15DefaultEpilogueISJ_NS5_IJlSC_lEEES1L_NS1G_6thread17LinearCombinationISJ_Li1EffLNS1M_9ScaleType4KindE0ELNS_15FloatRoundStyleE2ESJ_EENS1_15EpilogueDefaultEEEEEvvEEEEvNT_6ParamsE:
[----:B------:R-:W0:Y:S01]  /*0000*/  LDC R1, c[0x0][0x28] ;  /* 0x00000a00ff017b82 */ /* 0x000e220000000800 */
[----:B------:R-:W1:Y:S01]  /*0010*/  S2R R95, SR_TID.X ;  /* 0x00000000005f7919 */ /* 0x000e620000002100 */
[----:B------:R-:W-:Y:S01]  /*0020*/  ELECT P0, URZ, PT ;  /* 0x00000000003f782f */ /* 0x000fe20003800000 */
[----:B------:R-:W-:Y:S01]  /*0030*/  BSSY B0, `(.L_x_0) ;  /* 0x000000f000007945 */ /* 0x000fe20003800000 */
[--C-:B-1----:R-:W-:Y:S02]  /*0040*/  SHF.R.U32.HI R0, RZ, 0x5, R95.reuse ;  /* 0x00000005ff007819 */ /* 0x102fe4000001165f */
[----:B------:R-:W-:-:S03]  /*0050*/  SHF.R.U32.HI R6, RZ, 0x7, R95 ;  /* 0x00000007ff067819 */ /* 0x000fc6000001165f */
[----:B------:R-:W1:Y:S04]  /*0060*/  SHFL.IDX PT, R3, R0, RZ, 0x1f ;  /* 0x00001fff00037589 */ /* 0x000e6800000e0000 */
[----:B------:R2:W3:Y:S01]  /*0070*/  SHFL.IDX PT, R2, R6, RZ, 0x1f ;  /* 0x00001fff06027589 */ /* 0x0004e200000e0000 */
[----:B-1----:R-:W-:-:S13]  /*0080*/  ISETP.NE.OR P0, PT, R3, RZ, !P0 ;  /* 0x000000ff0300720c */ /* 0x002fda0004705670 */
[----:B0-23--:R-:W-:Y:S05]  /*0090*/  @P0 BRA `(.L_x_1) ;  /* 0x0000000000200947 */ /* 0x00dfea0003800000 */
[----:B------:R-:W-:Y:S02]  /*00a0*/  ULDC.64 UR4, c[0x0][0x198] ;  /* 0x0000660000047ab9 */ /* 0x000fe40000000a00 */
[----:B------:R-:W-:Y:S02]  /*00b0*/  UIADD3 UR6, UP0, UR4, 0xf0, URZ ;  /* 0x000000f004067890 */ /* 0x000fe4000ff1e03f */
[----:B------:R-:W-:Y:S02]  /*00c0*/  UIADD3 UR4, UP1, UR4, 0x1f0, URZ ;  /* 0x000001f004047890 */ /* 0x000fe4000ff3e03f */
[----:B------:R-:W-:Y:S02]  /*00d0*/  UIADD3.X UR7, URZ, UR5, URZ, UP0, !UPT ;  /* 0x000000053f077290 */ /* 0x000fe400087fe43f */
[----:B------:R-:W-:-:S07]  /*00e0*/  UIADD3.X UR5, URZ, UR5, URZ, UP1, !UPT ;  /* 0x000000053f057290 */ /* 0x000fce0008ffe43f */
[----:B------:R0:W-:Y:S02]  /*00f0*/  UTMACCTL.PF [UR6] ;  /* 0x00000000060079b9 */ /* 0x0001e40008040000 */
[----:B------:R0:W-:Y:S02]  /*0100*/  UTMACCTL.PF [UR4] ;  /* 0x00000000040079b9 */ /* 0x0001e40008040000 */
[----:B0-----:R-:W-:Y:S01]  /*0110*/  NOP ;  /* 0x0000000000007918 */ /* 0x001fe20000000000 */
.L_x_1:
[----:B------:R-:W-:Y:S05]  /*0120*/  BSYNC B0 ;  /* 0x0000000000007941 */ /* 0x000fea0003800000 */
.L_x_0:
[----:B------:R-:W0:Y:S01]  /*0130*/  SHFL.IDX PT, R5, R0, RZ, 0x1f ;  /* 0x00001fff00057589 */ /* 0x000e2200000e0000 */
[----:B------:R-:W-:-:S04]  /*0140*/  SHF.R.S32.HI R4, RZ, 0x1f, R95 ;  /* 0x0000001fff047819 */ /* 0x000fc8000001145f */
[----:B------:R-:W-:-:S04]  /*0150*/  LEA.HI R4, R4, R95, RZ, 0x7 ;  /* 0x0000005f04047211 */ /* 0x000fc800078f38ff */
[----:B------:R-:W-:Y:S02]  /*0160*/  LOP3.LUT R4, R4, 0xffffff80, RZ, 0xc0, !PT ;  /* 0xffffff8004047812 */ /* 0x000fe400078ec0ff */
[----:B0-----:R-:W-:-:S13]  /*0170*/  ISETP.NE.AND P0, PT, R5, RZ, PT ;  /* 0x000000ff0500720c */ /* 0x001fda0003f05270 */
[----:B------:R-:W-:Y:S05]  /*0180*/  @P0 BRA `(.L_x_2) ;  /* 0x0000000000480947 */ /* 0x000fea0003800000 */
[----:B------:R-:W0:Y:S01]  /*0190*/  S2UR UR8, SR_CgaCtaId ;  /* 0x00000000000879c3 */ /* 0x000e220000008800 */
[----:B------:R-:W-:Y:S01]  /*01a0*/  UMOV UR4, 0x400 ;  /* 0x0000040000047882 */ /* 0x000fe20000000000 */
[----:B------:R-:W-:Y:S01]  /*01b0*/  UMOV UR5, 0x1 ;  /* 0x0000000100057882 */ /* 0x000fe20000000000 */
[----:B------:R-:W-:Y:S01]  /*01c0*/  UMOV UR6, 0x10 ;  /* 0x0000001000067882 */ /* 0x000fe20000000000 */
[----:B------:R-:W-:Y:S01]  /*01d0*/  ELECT P0, URZ, PT ;  /* 0x00000000003f782f */ /* 0x000fe20003800000 */
[----:B------:R-:W-:-:S04]  /*01e0*/  UIADD3 UR6, -UR6, 0x100000, URZ ;  /* 0x0010000006067890 */ /* 0x000fc8000fffe13f */
[----:B------:R-:W-:Y:S02]  /*01f0*/  USHF.L.U32 UR7, UR6, 0xb, URZ ;  /* 0x0000000b06077899 */ /* 0x000fe4000800063f */
[----:B------:R-:W-:Y:S02]  /*0200*/  USHF.L.U32 UR6, UR6, 0x1, URZ ;  /* 0x0000000106067899 */ /* 0x000fe4000800063f */
[----:B0-----:R-:W-:Y:S02]  /*0210*/  ULEA UR8, UR8, UR4, 0x18 ;  /* 0x0000000408087291 */ /* 0x001fe4000f8ec03f */
[----:B------:R-:W-:-:S04]  /*0220*/  UIADD3 UR4, -UR5, 0x100000, URZ ;  /* 0x0010000005047890 */ /* 0x000fc8000fffe13f */
[----:B------:R-:W-:Y:S02]  /*0230*/  USHF.L.U32 UR5, UR4, 0xb, URZ ;  /* 0x0000000b04057899 */ /* 0x000fe4000800063f */
[----:B------:R-:W-:Y:S01]  /*0240*/  USHF.L.U32 UR4, UR4, 0x1, URZ ;  /* 0x0000000104047899 */ /* 0x000fe2000800063f */
[----:B------:R-:W0:Y:S11]  /*0250*/  FENCE.VIEW.ASYNC.S ;  /* 0x00000000000073c6 */ /* 0x000e360000000000 */
[----:B0-----:R0:W1:Y:S01]  /*0260*/  SYNCS.EXCH.64 URZ, [UR8], UR4 ;  /* 0x00000004083f75b2 */ /* 0x0010620008000100 */
[----:B------:R0:W2:Y:S01]  /*0270*/  SYNCS.EXCH.64 URZ, [UR8+0x10], UR6 ;  /* 0x00001006083f75b2 */ /* 0x0000a20008000100 */
[----:B------:R0:W3:Y:S01]  /*0280*/  SYNCS.EXCH.64 URZ, [UR8+0x8], UR4 ;  /* 0x00000804083f75b2 */ /* 0x0000e20008000100 */
[----:B------:R0:W4:Y:S01]  /*0290*/  SYNCS.EXCH.64 URZ, [UR8+0x18], UR6 ;  /* 0x00001806083f75b2 */ /* 0x0001220008000100 */
[----:B------:R-:W-:Y:S01]  /*02a0*/  NOP ;  /* 0x0000000000007918 */ /* 0x000fe20000000000 */
.L_x_2:
[----:B------:R-:W-:Y:S01]  /*02b0*/  IMAD.IADD R8, R95, 0x1, -R4 ;  /* 0x000000015f087824 */ /* 0x000fe200078e0a04 */
[----:B------:R-:W5:Y:S01]  /*02c0*/  SHFL.IDX PT, R0, R0, RZ, 0x1f ;  /* 0x00001fff00007589 */ /* 0x000f6200000e0000 */
[----:B0-----:R-:W0:Y:S01]  /*02d0*/  S2UR UR8, SR_CTAID.X ;  /* 0x00000000000879c3 */ /* 0x001e220000002500 */
[----:B------:R-:W-:Y:S02]  /*02e0*/  SHF.R.S32.HI R12, RZ, 0x1f, R5 ;  /* 0x0000001fff0c7819 */ /* 0x000fe40000011405 */
[----:B------:R-:W-:Y:S02]  /*02f0*/  ELECT P0, URZ, PT ;  /* 0x00000000003f782f */ /* 0x000fe40003800000 */
[----:B------:R-:W-:Y:S01]  /*0300*/  SHF.R.S32.HI R7, RZ, 0x1f, R8 ;  /* 0x0000001fff077819 */ /* 0x000fe20000011408 */
[----:B------:R-:W1:Y:S01]  /*0310*/  S2R R4, SR_CTAID.Y ;  /* 0x0000000000047919 */ /* 0x000e620000002600 */
[----:B------:R-:W-:Y:S01]  /*0320*/  LEA.HI R12, R12, R5, RZ, 0x2 ;  /* 0x000000050c0c7211 */ /* 0x000fe200078f10ff */
[----:B------:R-:W-:Y:S01]  /*0330*/  ULDC UR4, c[0x0][0x150] ;  /* 0x0000540000047ab9 */ /* 0x000fe20000000800 */
[----:B------:R-:W-:Y:S01]  /*0340*/  LEA.HI R7, R7, R8, RZ, 0x3 ;  /* 0x0000000807077211 */ /* 0x000fe200078f18ff */
[----:B------:R-:W2:Y:S01]  /*0350*/  LDC R13, c[0x0][0x144] ;  /* 0x00005100ff0d7b82 */ /* 0x000ea20000000800 */
[----:B------:R-:W-:Y:S01]  /*0360*/  LOP3.LUT R12, R12, 0x3ffffffc, RZ, 0xc0, !PT ;  /* 0x3ffffffc0c0c7812 */ /* 0x000fe200078ec0ff */
[----:B------:R-:W-:Y:S01]  /*0370*/  NOP ;  /* 0x0000000000007918 */ /* 0x000fe20000000000 */
[--C-:B------:R-:W-:Y:S01]  /*0380*/  SHF.R.S32.HI R9, RZ, 0x3, R7.reuse ;  /* 0x00000003ff097819 */ /* 0x100fe20000011407 */
[----:B------:R-:W-:Y:S01]  /*0390*/  NOP ;  /* 0x0000000000007918 */ /* 0x000fe20000000000 */
[----:B------:R-:W-:Y:S01]  /*03a0*/  SHF.R.S32.HI R10, RZ, 0x1f, R7 ;  /* 0x0000001fff0a7819 */ /* 0x000fe20000011407 */
[----:B------:R-:W-:Y:S01]  /*03b0*/  IMAD.IADD R7, R5, 0x1, -R12 ;  /* 0x0000000105077824 */ /* 0x000fe200078e0a0c */
[----:B------:R-:W-:Y:S01]  /*03c0*/  ISETP.NE.AND P3, PT, R2, RZ, PT ;  /* 0x000000ff0200720c */ /* 0x000fe20003f65270 */
[----:B------:R-:W3:Y:S01]  /*03d0*/  LDC R15, c[0x0][0x140] ;  /* 0x00005000ff0f7b82 */ /* 0x000ee20000000800 */
[----:B------:R-:W-:Y:S01]  /*03e0*/  LEA.HI R10, R10, R9, RZ, 0x2 ;  /* 0x000000090a0a7211 */ /* 0x000fe200078f10ff */
[----:B------:R-:W-:-:S03]  /*03f0*/  IMAD.MOV.U32 R22, RZ, RZ, 0x1 ;  /* 0x00000001ff167424 */ /* 0x000fc600078e00ff */
[----:B------:R-:W-:Y:S02]  /*0400*/  LOP3.LUT R10, R10, 0xfffffffc, RZ, 0xc0, !PT ;  /* 0xfffffffc0a0a7812 */ /* 0x000fe400078ec0ff */
[----:B-----5:R-:W-:Y:S02]  /*0410*/  ISETP.NE.OR P0, PT, R0, RZ, !P0 ;  /* 0x000000ff0000720c */ /* 0x020fe40004705670 */
[----:B0-----:R-:W-:Y:S01]  /*0420*/  I2FP.F32.U32 R0, UR8 ;  /* 0x0000000800007c45 */ /* 0x001fe20008201000 */
[----:B------:R-:W-:Y:S02]  /*0430*/  IMAD.IADD R10, R9, 0x1, -R10 ;  /* 0x00000001090a7824 */ /* 0x000fe400078e0a0a */
[----:B------:R-:W0:Y:S02]  /*0440*/  LDC R9, c[0x0][0x148] ;  /* 0x00005200ff097b82 */ /* 0x000e240000000800 */
[----:B------:R-:W-:Y:S02]  /*0450*/  IMAD R7, R7, 0x4, R10 ;  /* 0x0000000407077824 */ /* 0x000fe400078e020a */
[----:B------:R-:W-:Y:S01]  /*0460*/  FMUL R11, R0, UR4 ;  /* 0x00000004000b7c20 */ /* 0x000fe20008400000 */
[----:B------:R-:W-:Y:S01]  /*0470*/  ULDC UR4, c[0x0][0x154] ;  /* 0x0000550000047ab9 */ /* 0x000fe20000000800 */
[----:B------:R-:W-:-:S02]  /*0480*/  IMAD.SHL.U32 R0, R7, 0x4, RZ ;  /* 0x0000000407007824 */ /* 0x000fc400078e00ff */
[----:B------:R-:W-:Y:S02]  /*0490*/  VOTEU.ALL UP0, P0 ;  /* 0x00000000003f7886 */ /* 0x000fe40000000000 */
[----:B------:R-:W5:Y:S01]  /*04a0*/  F2I.U32.TRUNC.NTZ R11, R11 ;  /* 0x0000000b000b7305 */ /* 0x000f62000020f000 */
[----:B------:R-:W-:Y:S01]  /*04b0*/  VOTEU.ALL UP1, P0 ;  /* 0x00000000003f7886 */ /* 0x000fe20000020000 */
[----:B------:R-:W-:Y:S02]  /*04c0*/  LOP3.LUT R19, R7, 0xc, R0, 0x78, !PT ;  /* 0x0000000c07137812 */ /* 0x000fe400078e7800 */
[----:B-1----:R-:W-:Y:S01]  /*04d0*/  I2FP.F32.U32 R7, R4 ;  /* 0x0000000400077245 */ /* 0x002fe20000201000 */
[----:B------:R-:W1:Y:S01]  /*04e0*/  @!UP0 S2UR UR7, SR_CgaCtaId ;  /* 0x00000000000789c3 */ /* 0x000e620000008800 */
[----:B------:R-:W-:Y:S01]  /*04f0*/  SHF.R.S32.HI R10, RZ, 0x1f, R19 ;  /* 0x0000001fff0a7819 */ /* 0x000fe20000011413 */
[----:B------:R-:W-:Y:S01]  /*0500*/  @!UP0 UMOV UR6, 0x400 ;  /* 0x0000040000068882 */ /* 0x000fe20000000000 */
[----:B------:R-:W-:Y:S01]  /*0510*/  SHF.R.S32.HI R0, RZ, 0x1f, R3 ;  /* 0x0000001fff007819 */ /* 0x000fe20000011403 */
[----:B------:R-:W-:Y:S01]  /*0520*/  FMUL R14, R7, UR4 ;  /* 0x00000004070e7c20 */ /* 0x000fe20008400000 */
[----:B------:R-:W-:Y:S01]  /*0530*/  LEA.HI R10, R10, R19, RZ, 0x3 ;  /* 0x000000130a0a7211 */ /* 0x000fe200078f18ff */
[----:B------:R-:W-:Y:S01]  /*0540*/  UMOV UR4, 0x20 ;  /* 0x0000002000047882 */ /* 0x000fe20000000000 */
[----:B------:R-:W-:Y:S01]  /*0550*/  LEA.HI R0, R0, R3, RZ, 0x2 ;  /* 0x0000000300007211 */ /* 0x000fe200078f10ff */
[----:B------:R-:W-:-:S04]  /*0560*/  @!UP0 UIADD3 UR4, -UR4, 0x100000, URZ ;  /* 0x0010000004048890 */ /* 0x000fc8000fffe13f */
[----:B------:R-:W-:Y:S02]  /*0570*/  @!UP0 USHF.L.U32 UR5, UR4, 0xb, URZ ;  /* 0x0000000b04058899 */ /* 0x000fe4000800063f */
[----:B------:R-:W-:Y:S01]  /*0580*/  @!UP0 USHF.L.U32 UR4, UR4, 0x1, URZ ;  /* 0x0000000104048899 */ /* 0x000fe2000800063f */
[----:B------:R-:W-:Y:S01]  /*0590*/  LOP3.LUT R12, R10, 0xfffffff8, RZ, 0xc0, !PT ;  /* 0xfffffff80a0c7812 */ /* 0x000fe200078ec0ff */
[----:B-----5:R-:W-:Y:S01]  /*05a0*/  IMAD.MOV R16, RZ, RZ, -R11 ;  /* 0x000000ffff107224 */ /* 0x020fe200078e0a0b */
[----:B------:R-:W5:Y:S01]  /*05b0*/  F2I.U32.TRUNC.NTZ R14, R14 ;  /* 0x0000000e000e7305 */ /* 0x000f62000020f000 */
[----:B------:R-:W-:Y:S02]  /*05c0*/  LOP3.LUT R0, R0, 0xfffffffc, RZ, 0xc0, !PT ;  /* 0xfffffffc00007812 */ /* 0x000fe400078ec0ff */
[----:B--2---:R-:W-:Y:S01]  /*05d0*/  IMAD R7, R13, R16, UR8 ;  /* 0x000000080d077e24 */ /* 0x004fe2000f8e0210 */
[----:B---3--:R-:W-:Y:S01]  /*05e0*/  ISETP.EQ.U32.AND P2, PT, R15, 0x1, PT ;  /* 0x000000010f00780c */ /* 0x008fe20003f42070 */
[----:B------:R-:W-:-:S02]  /*05f0*/  IMAD.IADD R12, R19, 0x1, -R12 ;  /* 0x00000001130c7824 */ /* 0x000fc400078e0a0c */
[----:B------:R-:W-:Y:S01]  /*0600*/  IMAD.IADD R3, R3, 0x1, -R0 ;  /* 0x0000000103037824 */ /* 0x000fe200078e0a00 */
[----:B------:R-:W-:Y:S02]  /*0610*/  LOP3.LUT R0, R95, 0x7f, RZ, 0xc0, !PT ;  /* 0x0000007f5f007812 */ /* 0x000fe400078ec0ff */
[----:B------:R-:W-:Y:S02]  /*0620*/  ISETP.NE.AND P4, PT, R12, R7, PT ;  /* 0x000000070c00720c */ /* 0x000fe40003f85270 */
[C---:B------:R-:W-:Y:S01]  /*0630*/  ISETP.NE.AND P1, PT, R3.reuse, 0x3, PT ;  /* 0x000000030300780c */ /* 0x040fe20003f25270 */
[----:B-1----:R-:W-:Y:S01]  /*0640*/  @!UP0 ULEA UR6, UR7, UR6, 0x18 ;  /* 0x0000000607068291 */ /* 0x002fe2000f8ec03f */
[----:B-----5:R-:W-:Y:S01]  /*0650*/  IMAD.MOV R23, RZ, RZ, -R14 ;  /* 0x000000ffff177224 */ /* 0x020fe200078e0a0e */
[----:B------:R-:W-:Y:S01]  /*0660*/  VOTEU.ALL UP0, P0 ;  /* 0x00000000003f7886 */ /* 0x000fe20000000000 */
[----:B------:R-:W-:Y:S01]  /*0670*/  LOP3.LUT P0, RZ, R8, 0x7, RZ, 0xc0, !PT ;  /* 0x0000000708ff7812 */ /* 0x000fe2000780c0ff */
[----:B------:R-:W-:Y:S01]  /*0680*/  VIADD R8, R2, 0xffffffff ;  /* 0xffffffff02087836 */ /* 0x000fe20000000000 */
[----:B------:R-:W-:Y:S01]  /*0690*/  ISETP.EQ.OR P1, PT, R3, RZ, !P1 ;  /* 0x000000ff0300720c */ /* 0x000fe20004f22670 */
[----:B0-----:R-:W-:Y:S01]  /*06a0*/  IMAD R11, R9, R23, R4 ;  /* 0x00000017090b7224 */ /* 0x001fe200078e0204 */
[----:B------:R-:W-:-:S03]  /*06b0*/  ISETP.LT.U32.AND P0, PT, R19, 0x8, !P0 ;  /* 0x000000081300780c */ /* 0x000fc60004701070 */
[----:B------:R-:W-:Y:S02]  /*06c0*/  @P4 SHF.R.S32.HI R10, RZ, 0x3, R10 ;  /* 0x00000003ff0a4819 */ /* 0x000fe4000001140a */
[----:B------:R-:W-:Y:S01]  /*06d0*/  ISETP.EQ.AND P1, PT, R2, RZ, P1 ;  /* 0x000000ff0200720c */ /* 0x000fe20000f22270 */
[----:B------:R-:W0:Y:S02]  /*06e0*/  FENCE.VIEW.ASYNC.S ;  /* 0x00000000000073c6 */ /* 0x000e240000000000 */
[----:B0-----:R0:W1:Y:S01]  /*06f0*/  @!UP0 SYNCS.EXCH.64 URZ, [UR6+0x30], UR4 ;  /* 0x00003004063f85b2 */ /* 0x0010620008000100 */
[----:B------:R-:W-:Y:S02]  /*0700*/  @P4 ISETP.NE.AND P5, PT, R10, R11, PT ;  /* 0x0000000b0a00420c */ /* 0x000fe40003fa5270 */
[----:B------:R-:W-:Y:S02]  /*0710*/  ISETP.GE.U32.AND P6, PT, R8, 0x2, PT ;  /* 0x000000020800780c */ /* 0x000fe40003fc6070 */
[----:B------:R-:W-:-:S02]  /*0720*/  SEL R11, RZ, 0x1, !P0 ;  /* 0x00000001ff0b7807 */ /* 0x000fc40004000000 */
[----:B------:R-:W-:Y:S02]  /*0730*/  @P4 SEL R22, RZ, 0x1, P5 ;  /* 0x00000001ff164807 */ /* 0x000fe40002800000 */
[----:B------:R-:W-:Y:S02]  /*0740*/  SEL R18, RZ, 0x1, !P1 ;  /* 0x00000001ff127807 */ /* 0x000fe40004800000 */
[----:B------:R-:W-:Y:S02]  /*0750*/  LOP3.LUT R22, R22, R11, RZ, 0xc0, !PT ;  /* 0x0000000b16167212 */ /* 0x000fe400078ec0ff */
[----:B------:R-:W-:Y:S01]  /*0760*/  SEL R18, R18, 0x2, P6 ;  /* 0x0000000212127807 */ /* 0x000fe20003000000 */
[----:B------:R0:W2:Y:S01]  /*0770*/  @!UP1 SYNCS.EXCH.64 URZ, [UR6+0x38], UR4 ;  /* 0x00003804063f95b2 */ /* 0x0000a20008000100 */
[----:B------:R-:W-:Y:S01]  /*0780*/  NOP ;  /* 0x0000000000007918 */ /* 0x000fe20000000000 */
[----:B------:R-:W-:Y:S05]  /*0790*/  @!P2 BRA `(.L_x_3) ;  /* 0x000000000008a947 */ /* 0x000fea0003800000 */
[----:B-12-4-:R-:W-:Y:S01]  /*07a0*/  UCGABAR_ARV ;  /* 0x00000000000079c7 */ /* 0x016fe20008000000 */
[----:B------:R-:W-:Y:S05]  /*07b0*/  BRA `(.L_x_4) ;  /* 0x0000000000047947 */ /* 0x000fea0003800000 */
.L_x_3:
[----:B-12-4-:R-:W-:Y:S01]  /*07c0*/  NOP ;  /* 0x0000000000007918 */ /* 0x016fe20000000000 */
.L_x_4:
[----:B------:R-:W1:Y:S01]  /*07d0*/  LDC R2, c[0x0][0x65c] ;  /* 0x00019700ff027b82 */ /* 0x000e620000000800 */
[----:B------:R-:W-:Y:S02]  /*07e0*/  IMAD.U32 R10, RZ, RZ, UR8 ;  /* 0x00000008ff0a7e24 */ /* 0x000fe4000f8e00ff */
[----:B------:R-:W-:Y:S01]  /*07f0*/  IMAD.MOV.U32 R11, RZ, RZ, RZ ;  /* 0x000000ffff0b7224 */ /* 0x000fe200078e00ff */
[----:B-1----:R-:W-:-:S04]  /*0800*/  ISETP.NE.AND P1, PT, R2, 0x1, PT ;  /* 0x000000010200780c */ /* 0x002fc80003f25270 */
[----:B------:R-:W-:-:S09]  /*0810*/  P2R R5, PR, RZ, 0x2 ;  /* 0x00000002ff057803 */ /* 0x000fd20000000000 */
[----:B------:R-:W1:Y:S01]  /*0820*/  @P1 LDC R17, c[0x0][0x10] ;  /* 0x00000400ff111b82 */ /* 0x000e620000000800 */
[----:B------:R-:W-:Y:S02]  /*0830*/  @P1 IMAD.MOV.U32 R5, RZ, RZ, RZ ;  /* 0x000000ffff051224 */ /* 0x000fe400078e00ff */
[----:B------:R-:W-:-:S05]  /*0840*/  @P1 IMAD.MOV.U32 R15, RZ, RZ, RZ ;  /* 0x000000ffff0f1224 */ /* 0x000fca00078e00ff */
[----:B------:R-:W2:Y:S01]  /*0850*/  @!P1 LDC R13, c[0x0][0xc] ;  /* 0x00000300ff0d9b82 */ /* 0x000ea20000000800 */
[----:B0-----:R-:W-:Y:S01]  /*0860*/  ULDC UR4, c[0x0][0xc] ;  /* 0x0000030000047ab9 */ /* 0x001fe20000000800 */
[----:B------:R-:W-:Y:S01]  /*0870*/  ULDC UR5, c[0x0][0x10] ;  /* 0x0000040000057ab9 */ /* 0x000fe20000000800 */
[----:B------:R-:W-:Y:S01]  /*0880*/  ULDC UR6, c[0x0][0x14] ;  /* 0x0000050000067ab9 */ /* 0x000fe20000000800 */
[----:B------:R-:W-:-:S04]  /*0890*/  UIMAD.WIDE.U32 UR4, UR4, UR5, URZ ;  /* 0x00000005040472a5 */ /* 0x000fc8000f8e003f */
[----:B------:R-:W-:Y:S02]  /*08a0*/  UIMAD.WIDE.U32 UR38, UR4, UR6, URZ ;  /* 0x00000006042672a5 */ /* 0x000fe4000f8e003f */
[----:B------:R-:W-:-:S04]  /*08b0*/  UIMAD UR41, UR5, UR6, URZ ;  /* 0x00000006052972a4 */ /* 0x000fc8000f8e023f */
[----:B------:R-:W-:Y:S01]  /*08c0*/  UIADD3 UR41, UR39, UR41, URZ ;  /* 0x0000002927297290 */ /* 0x000fe2000fffe03f */
[----:B-1----:R-:W-:-:S04]  /*08d0*/  @P1 IMAD.WIDE.U32 R16, R17, UR8, R4 ;  /* 0x0000000811101c25 */ /* 0x002fc8000f8e0004 */
[----:B------:R-:W-:Y:S02]  /*08e0*/  @P1 IMAD.IADD R17, R17, 0x1, R15 ;  /* 0x0000000111111824 */ /* 0x000fe400078e020f */
[----:B--2---:R-:W-:-:S04]  /*08f0*/  @!P1 IMAD.WIDE.U32 R10, R4, R13, R10 ;  /* 0x0000000d040a9225 */ /* 0x004fc800078e000a */
[----:B------:R-:W-:Y:S02]  /*0900*/  @!P1 IMAD.MOV.U32 R16, RZ, RZ, R10 ;  /* 0x000000ffff109224 */ /* 0x000fe400078e000a */
[----:B------:R-:W-:Y:S01]  /*0910*/  @!P1 IMAD.MOV.U32 R17, RZ, RZ, R11 ;  /* 0x000000ffff119224 */ /* 0x000fe200078e000b */
[----:B------:R-:W-:Y:S06]  /*0920*/  @!P2 BRA `(.L_x_5) ;  /* 0x00000000000ca947 */ /* 0x000fec0003800000 */
[----:B------:R-:W-:Y:S01]  /*0930*/  UCGABAR_WAIT ;  /* 0x0000000000007dc7 */ /* 0x000fe20008000000 */
[----:B------:R-:W-:Y:S01]  /*0940*/  CCTL.IVALL ;  /* 0x00000000ff00798f */ /* 0x000fe20002000000 */
[----:B------:R-:W-:Y:S05]  /*0950*/  BRA `(.L_x_6) ;  /* 0x0000000000047947 */ /* 0x000fea0003800000 */
.L_x_5:
[----:B------:R-:W-:Y:S06]  /*0960*/  BAR.SYNC.DEFER_BLOCKING 0x0 ;  /* 0x0000000000007b1d */ /* 0x000fec0000010000 */
.L_x_6:
[----:B------:R-:W-:Y:S05]  /*0970*/  @!P3 BRA `(.L_x_7) ;  /* 0x0000005c0094b947 */ /* 0x000fea0003800000 */
[----:B------:R-:W-:-:S13]  /*0980*/  ISETP.GT.U32.AND P0, PT, R8, 0x1, PT ;  /* 0x000000010800780c */ /* 0x000fda0003f04070 */
[----:B------:R-:W-:Y:S05]  /*0990*/  @P0 EXIT ;  /* 0x000000000000094d */ /* 0x000fea0003800000 */
[----:B------:R-:W-:Y:S01]  /*09a0*/  ULDC.64 UR4, c[0x0][0x650] ;  /* 0x0001940000047ab9 */ /* 0x000fe20000000a00 */
[----:B------:R-:W-:Y:S01]  /*09b0*/  PRMT R3, RZ, 0x7610, R3 ;  /* 0x00007610ff037816 */ /* 0x000fe20000000003 */
[----:B------:R-:W-:Y:S01]  /*09c0*/  IMAD.MOV.U32 R103, RZ, RZ, -0x1 ;  /* 0xffffffffff677424 */ /* 0x000fe200078e00ff */
[----:B------:R-:W-:Y:S01]  /*09d0*/  ISETP.GE.U32.AND P0, PT, R16, UR4, PT ;  /* 0x0000000410007c0c */ /* 0x000fe2000bf06070 */
[----:B------:R-:W-:Y:S02]  /*09e0*/  IMAD.MOV.U32 R100, RZ, RZ, -0x1 ;  /* 0xffffffffff647424 */ /* 0x000fe400078e00ff */
[----:B------:R-:W-:Y:S01]  /*09f0*/  IMAD.MOV.U32 R101, RZ, RZ, -0x1 ;  /* 0xffffffffff657424 */ /* 0x000fe200078e00ff */
[----:B------:R-:W-:-:S13]  /*0a00*/  ISETP.GE.U32.AND.EX P0, PT, R17, UR5, PT, P0 ;  /* 0x0000000511007c0c */ /* 0x000fda000bf06100 */
[----:B------:R-:W-:Y:S05]  /*0a10*/  @P0 BRA `(.L_x_8) ;  /* 0x0000000400280947 */ /* 0x000fea0003800000 */
[----:B------:R-:W0:Y:S01]  /*0a20*/  LDC.64 R24, c[0x0][0x628] ;  /* 0x00018a00ff187b82 */ /* 0x000e220000000a00 */
[----:B------:R-:W-:Y:S02]  /*0a30*/  IMAD.MOV.U32 R10, RZ, RZ, R16 ;  /* 0x000000ffff0a7224 */ /* 0x000fe400078e0010 */
[----:B------:R-:W-:-:S05]  /*0a40*/  IMAD.MOV.U32 R11, RZ, RZ, R17 ;  /* 0x000000ffff0b7224 */ /* 0x000fca00078e0011 */
[----:B------:R-:W1:Y:S08]  /*0a50*/  LDC R8, c[0x0][0x630] ;  /* 0x00018c00ff087b82 */ /* 0x000e700000000800 */
[----:B------:R-:W2:Y:S01]  /*0a60*/  LDC.64 R26, c[0x0][0x620] ;  /* 0x00018800ff1a7b82 */ /* 0x000ea20000000a00 */
[----:B0-----:R-:W-:-:S04]  /*0a70*/  ISETP.NE.U32.AND P0, PT, R24, RZ, PT ;  /* 0x000000ff1800720c */ /* 0x001fc80003f05070 */
[----:B------:R-:W-:-:S13]  /*0a80*/  ISETP.NE.AND.EX P0, PT, R25, RZ, PT, P0 ;  /* 0x000000ff1900720c */ /* 0x000fda0003f05300 */
[----:B-12---:R-:W-:Y:S05]  /*0a90*/  @!P0 BRA `(.L_x_9) ;  /* 0x0000000000288947 */ /* 0x006fea0003800000 */
[----:B------:R-:W0:Y:S02]  /*0aa0*/  LDC R3, c[0x0][0x634] ;  /* 0x00018d00ff037b82 */ /* 0x000e240000000800 */
[----:B0-----:R-:W-:-:S05]  /*0ab0*/  IADD3 R3, P0, R16, R3, RZ ;  /* 0x0000000310037210 */ /* 0x001fca0007f1e0ff */
[----:B------:R-:W-:-:S04]  /*0ac0*/  IMAD.X R21, RZ, RZ, R17, P0 ;  /* 0x000000ffff157224 */ /* 0x000fc800000e0611 */
[----:B------:R-:W-:-:S04]  /*0ad0*/  IMAD.WIDE.U32 R10, R21, R24, RZ ;  /* 0x00000018150a7225 */ /* 0x000fc800078e00ff */
[----:B------:R-:W-:-:S04]  /*0ae0*/  IMAD.WIDE.U32 R12, P0, R3, R25, R10 ;  /* 0x00000019030c7225 */ /* 0x000fc8000780000a */
[----:B------:R-:W-:-:S04]  /*0af0*/  IMAD.WIDE.U32 R10, R3, R24, RZ ;  /* 0x00000018030a7225 */ /* 0x000fc800078e00ff */
[----:B------:R-:W-:Y:S01]  /*0b00*/  IMAD.X R15, RZ, RZ, RZ, P0 ;  /* 0x000000ffff0f7224 */ /* 0x000fe200000e06ff */
[----:B------:R-:W-:Y:S01]  /*0b10*/  IADD3 RZ, P0, R11, R12, RZ ;  /* 0x0000000c0bff7210 */ /* 0x000fe20007f1e0ff */
[----:B------:R-:W-:-:S04]  /*0b20*/  IMAD.MOV.U32 R14, RZ, RZ, R13 ;  /* 0x000000ffff0e7224 */ /* 0x000fc800078e000d */
[----:B------:R-:W-:-:S08]  /*0b30*/  IMAD.WIDE.U32.X R10, R21, R25, R14, P0 ;  /* 0x00000019150a7225 */ /* 0x000fd000000e040e */
.L_x_9:
[----:B------:R-:W0:Y:S01]  /*0b40*/  LDC.64 R30, c[0x0][0x640] ;  /* 0x00019000ff1e7b82 */ /* 0x000e220000000a00 */
[-CC-:B------:R-:W-:Y:S02]  /*0b50*/  SHF.R.U64 R101, R10, R8.reuse, R11.reuse ;  /* 0x000000080a657219 */ /* 0x180fe4000000120b */
[----:B------:R-:W-:Y:S02]  /*0b60*/  SHF.R.U32.HI R3, RZ, R8, R11 ;  /* 0x00000008ff037219 */ /* 0x000fe4000001160b */
[----:B------:R-:W-:-:S03]  /*0b70*/  IADD3 R5, P0, RZ, -R101, RZ ;  /* 0x80000065ff057210 */ /* 0x000fc60007f1e0ff */
[----:B------:R-:W1:Y:S02]  /*0b80*/  LDC R12, c[0x0][0x618] ;  /* 0x00018600ff0c7b82 */ /* 0x000e640000000800 */
[----:B------:R-:W-:Y:S02]  /*0b90*/  IMAD.X R3, RZ, RZ, ~R3, P0 ;  /* 0x000000ffff037224 */ /* 0x000fe400000e0e03 */
[----:B------:R-:W-:-:S04]  /*0ba0*/  IMAD.WIDE.U32 R10, R5, R26, R16 ;  /* 0x0000001a050a7225 */ /* 0x000fc800078e0010 */
[----:B------:R-:W2:Y:S01]  /*0bb0*/  LDC R20, c[0x0][0x608] ;  /* 0x00018200ff147b82 */ /* 0x000ea20000000800 */
[----:B------:R-:W-:Y:S02]  /*0bc0*/  IMAD R8, R3, R26, RZ ;  /* 0x0000001a03087224 */ /* 0x000fe400078e02ff */
[----:B------:R-:W-:Y:S02]  /*0bd0*/  IMAD.MOV.U32 R3, RZ, RZ, -0x1 ;  /* 0xffffffffff037424 */ /* 0x000fe400078e00ff */
[----:B------:R-:W-:Y:S02]  /*0be0*/  IMAD R5, R5, R27, R8 ;  /* 0x0000001b05057224 */ /* 0x000fe400078e0208 */
[----:B------:R-:W-:Y:S01]  /*0bf0*/  IMAD R26, R9, R23, R4 ;  /* 0x00000017091a7224 */ /* 0x000fe200078e0204 */
[----:B------:R-:W3:Y:S01]  /*0c00*/  LDC R28, c[0x0][0x658] ;  /* 0x00019600ff1c7b82 */ /* 0x000ee20000000800 */
[----:B------:R-:W-:Y:S01]  /*0c10*/  IMAD.IADD R5, R11, 0x1, R5 ;  /* 0x000000010b057824 */ /* 0x000fe200078e0205 */
[----:B0-----:R-:W-:Y:S01]  /*0c20*/  ISETP.NE.U32.AND P0, PT, R30, RZ, PT ;  /* 0x000000ff1e00720c */ /* 0x001fe20003f05070 */
[----:B------:R-:W-:-:S03]  /*0c30*/  IMAD.MOV.U32 R23, RZ, RZ, 0x1 ;  /* 0x00000001ff177424 */ /* 0x000fc600078e00ff */
[----:B------:R-:W-:Y:S02]  /*0c40*/  ISETP.NE.AND.EX P0, PT, R31, RZ, PT, P0 ;  /* 0x000000ff1f00720c */ /* 0x000fe40003f05300 */
[----:B------:R-:W0:Y:S01]  /*0c50*/  LDC R24, c[0x0][0x600] ;  /* 0x00018000ff187b82 */ /* 0x000e220000000800 */
[-CC-:B-1----:R-:W-:Y:S02]  /*0c60*/  SHF.R.U64 R14, R10, R12.reuse, R5.reuse ;  /* 0x0000000c0a0e7219 */ /* 0x182fe40000001205 */
[----:B------:R-:W-:-:S05]  /*0c70*/  SHF.R.U32.HI R5, RZ, R12, R5 ;  /* 0x0000000cff057219 */ /* 0x000fca0000011605 */
[----:B------:R-:W1:Y:S01]  /*0c80*/  LDC R15, c[0x0][0x648] ;  /* 0x00019200ff0f7b82 */ /* 0x000e620000000800 */
[-CC-:B--2---:R-:W-:Y:S02]  /*0c90*/  SHF.R.U64 R27, R14, R20.reuse, R5.reuse ;  /* 0x000000140e1b7219 */ /* 0x184fe40000001205 */
[----:B------:R-:W-:-:S05]  /*0ca0*/  SHF.R.U32.HI R5, RZ, R20, R5 ;  /* 0x00000014ff057219 */ /* 0x000fca0000011605 */
[----:B------:R-:W2:Y:S01]  /*0cb0*/  LDC R21, c[0x0][0x638] ;  /* 0x00018e00ff157b82 */ /* 0x000ea20000000800 */
[-CC-:B---3--:R-:W-:Y:S02]  /*0cc0*/  SHF.R.U64 R20, R27, R28.reuse, R5.reuse ;  /* 0x0000001c1b147219 */ /* 0x188fe40000001205 */
[-C--:B------:R-:W-:Y:S02]  /*0cd0*/  SHF.L.U32 R3, R3, R28.reuse, RZ ;  /* 0x0000001c03037219 */ /* 0x080fe400000006ff */
[----:B------:R-:W-:Y:S01]  /*0ce0*/  SHF.R.U32.HI R5, RZ, R28, R5 ;  /* 0x0000001cff057219 */ /* 0x000fe20000011605 */
[----:B------:R-:W-:Y:S01]  /*0cf0*/  IMAD.MOV.U32 R4, RZ, RZ, R20 ;  /* 0x000000ffff047224 */ /* 0x000fe200078e0014 */
[----:B------:R-:W-:Y:S01]  /*0d00*/  LOP3.LUT R12, RZ, R3, RZ, 0x33, !PT ;  /* 0x00000003ff0c7212 */ /* 0x000fe200078e33ff */
[----:B------:R-:W3:Y:S01]  /*0d10*/  LDC R25, c[0x0][0x610] ;  /* 0x00018400ff197b82 */ /* 0x000ee20000000800 */
[----:B------:R-:W-:Y:S05]  /*0d20*/  @!P0 BRA `(.L_x_10) ;  /* 0x0000000000288947 */ /* 0x000fea0003800000 */
[----:B------:R-:W4:Y:S02]  /*0d30*/  LDC R3, c[0x0][0x64c] ;  /* 0x00019300ff037b82 */ /* 0x000f240000000800 */
[----:B----4-:R-:W-:-:S05]  /*0d40*/  IADD3 R3, P0, R20, R3, RZ ;  /* 0x0000000314037210 */ /* 0x010fca0007f1e0ff */
        /* <DEDUP_REMOVED lines=8> */
.L_x_10:
[----:B-1----:R-:W-:Y:S01]  /*0dd0*/  SHF.R.U64 R4, R4, R15, R5 ;  /* 0x0000000f04047219 */ /* 0x002fe20000001205 */
[----:B0-----:R-:W-:Y:S01]  /*0de0*/  VIADD R5, R24, 0xffffffff ;  /* 0xffffffff18057836 */ /* 0x001fe20000000000 */
[----:B------:R-:W-:Y:S02]  /*0df0*/  SHF.L.U32 R3, R23, R28, RZ ;  /* 0x0000001c17037219 */ /* 0x000fe400000006ff */
[----:B------:R-:W-:Y:S01]  /*0e00*/  LOP3.LUT R12, R27, R12, RZ, 0xc0, !PT ;  /* 0x0000000c1b0c7212 */ /* 0x000fe200078ec0ff */
[----:B------:R-:W-:Y:S01]  /*0e10*/  IMAD.MOV R8, RZ, RZ, -R4 ;  /* 0x000000ffff087224 */ /* 0x000fe200078e0a04 */
[----:B------:R-:W-:-:S03]  /*0e20*/  SEL R7, R7, R26, !P1 ;  /* 0x0000001a07077207 */ /* 0x000fc60004800000 */
[----:B------:R-:W-:Y:S01]  /*0e30*/  IMAD R12, R3, R4, R12 ;  /* 0x00000004030c7224 */ /* 0x000fe200078e020c */
[----:B------:R-:W-:Y:S01]  /*0e40*/  LOP3.LUT R4, R14, R5, RZ, 0xc0, !PT ;  /* 0x000000050e047212 */ /* 0x000fe200078ec0ff */
[----:B--2---:R-:W-:Y:S02]  /*0e50*/  IMAD R3, R8, R21, R20 ;  /* 0x0000001508037224 */ /* 0x004fe400078e0214 */
[----:B---3--:R-:W-:Y:S02]  /*0e60*/  IMAD R7, R12, R25, R7 ;  /* 0x000000190c077224 */ /* 0x008fe400078e0207 */
[----:B------:R-:W-:Y:S02]  /*0e70*/  IMAD.MOV.U32 R5, RZ, RZ, 0x1 ;  /* 0x00000001ff057424 */ /* 0x000fe400078e00ff */
[----:B------:R-:W-:-:S03]  /*0e80*/  IMAD R4, R3, R24, R4 ;  /* 0x0000001803047224 */ /* 0x000fc600078e0204 */
[----:B------:R-:W-:Y:S02]  /*0e90*/  PRMT R3, R5, 0x7610, R3 ;  /* 0x0000761005037816 */ /* 0x000fe40000000003 */
[----:B------:R-:W-:Y:S02]  /*0ea0*/  SEL R100, R4, R7, !P1 ;  /* 0x0000000704647207 */ /* 0x000fe40004800000 */
[----:B------:R-:W-:-:S07]  /*0eb0*/  SEL R103, R7, R4, !P1 ;  /* 0x0000000407677207 */ /* 0x000fce0004800000 */
.L_x_8:
[----:B------:R-:W-:-:S08]  /*0ec0*/  NOP ;  /* 0x0000000000007918 */ /* 0x000fd00000000000 */
[----:B------:R-:W0:Y:S02]  /*0ed0*/  USETMAXREG.TRY_ALLOC.CTAPOOL UP0, 0xe8 ;  /* 0x000000e8000079c8 */ /* 0x000e240008000600 */
[----:B0-----:R-:W-:-:S13]  /*0ee0*/  PLOP3.LUT P0, PT, PT, PT, UP0, 0x80, 0x0 ;  /* 0x000000000000781c */ /* 0x001fda0003f0f008 */
[----:B------:R-:W-:Y:S05]  /*0ef0*/  @!P0 BRA `(.L_x_8) ;  /* 0xfffffffc00f08947 */ /* 0x000fea000383ffff */
[----:B------:R-:W-:Y:S01]  /*0f00*/  ULDC.64 UR4, c[0x0][0x598] ;  /* 0x0001660000047ab9 */ /* 0x000fe20000000a00 */
[----:B------:R-:W-:Y:S01]  /*0f10*/  ULDC.64 UR36, c[0x0][0x208] ;  /* 0x0000820000247ab9 */ /* 0x000fe20000000a00 */
[----:B------:R-:W-:-:S04]  /*0f20*/  ISETP.NE.U32.AND P0, PT, RZ, UR4, PT ;  /* 0x00000004ff007c0c */ /* 0x000fc8000bf05070 */
[----:B------:R-:W-:-:S13]  /*0f30*/  ISETP.NE.AND.EX P0, PT, RZ, UR5, PT, P0 ;  /* 0x00000005ff007c0c */ /* 0x000fda000bf05300 */
[----:B------:R-:W-:Y:S05]  /*0f40*/  @!P0 BRA `(.L_x_11) ;  /* 0x00000000001c8947 */ /* 0x000fea0003800000 */
[----:B------:R-:W0:Y:S02]  /*0f50*/  LDC.64 R4, c[0x0][0x598] ;  /* 0x00016600ff047b82 */ /* 0x000e240000000a00 */
[----:B0-----:R-:W2:Y:S02]  /*0f60*/  LDG.E.64 R4, desc[UR36][R4.64] ;  /* 0x0000002404047981 */ /* 0x001ea4000c1e1b00 */
[----:B--2---:R-:W-:-:S04]  /*0f70*/  ISETP.NE.U32.AND P0, PT, R4, RZ, PT ;  /* 0x000000ff0400720c */ /* 0x004fc80003f05070 */
[----:B------:R-:W-:-:S13]  /*0f80*/  ISETP.NE.AND.EX P0, PT, R5, RZ, PT, P0 ;  /* 0x000000ff0500720c */ /* 0x000fda0003f05300 */
[----:B------:R-:W-:Y:S05]  /*0f90*/  @!P0 BRA `(.L_x_11) ;  /* 0x0000000000088947 */ /* 0x000fea0003800000 */
[----:B------:R0:W5:Y:S01]  /*0fa0*/  LD.E R23, desc[UR36][R4.64] ;  /* 0x0000002404177980 */ /* 0x000162000c101900 */
[----:B------:R-:W-:Y:S05]  /*0fb0*/  BRA `(.L_x_12) ;  /* 0x0000000000247947 */ /* 0x000fea0003800000 */
.L_x_11:
[----:B------:R-:W-:Y:S02]  /*0fc0*/  ULDC.64 UR4, c[0x0][0x588] ;  /* 0x0001620000047ab9 */ /* 0x000fe40000000a00 */
[----:B------:R-:W-:-:S04]  /*0fd0*/  ISETP.NE.U32.AND P0, PT, RZ, UR4, PT ;  /* 0x00000004ff007c0c */ /* 0x000fc8000bf05070 */
[----:B------:R-:W-:-:S13]  /*0fe0*/  ISETP.NE.AND.EX P0, PT, RZ, UR5, PT, P0 ;  /* 0x00000005ff007c0c */ /* 0x000fda000bf05300 */
[----:B------:R-:W-:Y:S05]  /*0ff0*/  @!P0 BRA `(.L_x_13) ;  /* 0x00000000000c8947 */ /* 0x000fea0003800000 */
[----:B------:R-:W0:Y:S02]  /*1000*/  LDC.64 R4, c[0x0][0x588] ;  /* 0x00016200ff047b82 */ /* 0x000e240000000a00 */
[----:B0-----:R1:W5:Y:S01]  /*1010*/  LDG.E R23, desc[UR36][R4.64] ;  /* 0x0000002404177981 */ /* 0x001362000c1e1900 */
[----:B------:R-:W-:Y:S05]  /*1020*/  BRA `(.L_x_12) ;  /* 0x0000000000087947 */ /* 0x000fea0003800000 */
.L_x_13:
[----:B------:R-:W-:Y:S02]  /*1030*/  ULDC UR4, c[0x0][0x580] ;  /* 0x0001600000047ab9 */ /* 0x000fe40000000800 */
[----:B------:R-:W-:-:S07]  /*1040*/  IMAD.U32 R23, RZ, RZ, UR4 ;  /* 0x00000004ff177e24 */ /* 0x000fce000f8e00ff */
.L_x_12:
[----:B------:R-:W-:Y:S02]  /*1050*/  ULDC.64 UR4, c[0x0][0x5a0] ;  /* 0x0001680000047ab9 */ /* 0x000fe40000000a00 */
[----:B------:R-:W-:-:S04]  /*1060*/  ISETP.NE.U32.AND P0, PT, RZ, UR4, PT ;  /* 0x00000004ff007c0c */ /* 0x000fc8000bf05070 */
[----:B------:R-:W-:-:S13]  /*1070*/  ISETP.NE.AND.EX P0, PT, RZ, UR5, PT, P0 ;  /* 0x00000005ff007c0c */ /* 0x000fda000bf05300 */
[----:B------:R-:W-:Y:S05]  /*1080*/  @!P0 BRA `(.L_x_14) ;  /* 0x00000000001c8947 */ /* 0x000fea0003800000 */
[----:B01----:R-:W0:Y:S02]  /*1090*/  LDC.64 R4, c[0x0][0x5a0] ;  /* 0x00016800ff047b82 */ /* 0x003e240000000a00 */
[----:B0-----:R-:W2:Y:S02]  /*10a0*/  LDG.E.64 R4, desc[UR36][R4.64] ;  /* 0x0000002404047981 */ /* 0x001ea4000c1e1b00 */
[----:B--2---:R-:W-:-:S04]  /*10b0*/  ISETP.NE.U32.AND P0, PT, R4, RZ, PT ;  /* 0x000000ff0400720c */ /* 0x004fc80003f05070 */
[----:B------:R-:W-:-:S13]  /*10c0*/  ISETP.NE.AND.EX P0, PT, R5, RZ, PT, P0 ;  /* 0x000000ff0500720c */ /* 0x000fda0003f05300 */
[----:B------:R-:W-:Y:S05]  /*10d0*/  @!P0 BRA `(.L_x_14) ;  /* 0x0000000000088947 */ /* 0x000fea0003800000 */
[----:B------:R0:W5:Y:S01]  /*10e0*/  LD.E R90, desc[UR36][R4.64] ;  /* 0x00000024045a7980 */ /* 0x000162000c101900 */
[----:B------:R-:W-:Y:S05]  /*10f0*/  BRA `(.L_x_15) ;  /* 0x0000000000247947 */ /* 0x000fea0003800000 */
.L_x_14:
[----:B------:R-:W-:Y:S02]  /*1100*/  ULDC.64 UR4, c[0x0][0x590] ;  /* 0x0001640000047ab9 */ /* 0x000fe40000000a00 */
[----:B------:R-:W-:-:S04]  /*1110*/  ISETP.NE.U32.AND P0, PT, RZ, UR4, PT ;  /* 0x00000004ff007c0c */ /* 0x000fc8000bf05070 */
[----:B------:R-:W-:-:S13]  /*1120*/  ISETP.NE.AND.EX P0, PT, RZ, UR5, PT, P0 ;  /* 0x00000005ff007c0c */ /* 0x000fda000bf05300 */
[----:B------:R-:W-:Y:S05]  /*1130*/  @!P0 BRA `(.L_x_16) ;  /* 0x00000000000c8947 */ /* 0x000fea0003800000 */
[----:B------:R-:W2:Y:S02]  /*1140*/  LDC.64 R90, c[0x0][0x590] ;  /* 0x00016400ff5a7b82 */ /* 0x000ea40000000a00 */
[----:B--2---:R2:W5:Y:S01]  /*1150*/  LDG.E R90, desc[UR36][R90.64] ;  /* 0x000000245a5a7981 */ /* 0x004562000c1e1900 */
[----:B------:R-:W-:Y:S05]  /*1160*/  BRA `(.L_x_15) ;  /* 0x0000000000087947 */ /* 0x000fea0003800000 */
.L_x_16:
[----:B------:R-:W-:Y:S02]  /*1170*/  ULDC UR4, c[0x0][0x584] ;  /* 0x0001610000047ab9 */ /* 0x000fe40000000800 */
[----:B------:R-:W-:-:S07]  /*1180*/  IMAD.U32 R90, RZ, RZ, UR4 ;  /* 0x00000004ff5a7e24 */ /* 0x000fce000f8e00ff */
.L_x_15:
[----:B------:R-:W-:-:S13]  /*1190*/  LOP3.LUT P0, RZ, R3, 0xff, RZ, 0xc0, !PT ;  /* 0x000000ff03ff7812 */ /* 0x000fda000780c0ff */
[----:B------:R-:W-:Y:S05]  /*11a0*/  @!P0 EXIT ;  /* 0x000000000000894d */ /* 0x000fea0003800000 */
[----:B------:R-:W3:Y:S01]  /*11b0*/  LDC R93, c[0x0][0x658] ;  /* 0x00019600ff5d7b82 */ /* 0x000ee20000000800 */
[----:B------:R-:W-:Y:S01]  /*11c0*/  LOP3.LUT R6, R6, 0x1, RZ, 0xc0, !PT ;  /* 0x0000000106067812 */ /* 0x000fe200078ec0ff */
[----:B------:R-:W-:Y:S01]  /*11d0*/  ULDC.64 UR6, c[0x0][0x288] ;  /* 0x0000a20000067ab9 */ /* 0x000fe20000000a00 */
[----:B------:R-:W-:Y:S01]  /*11e0*/  SHF.R.U32.HI R3, RZ, 0x2, R95 ;  /* 0x00000002ff037819 */ /* 0x000fe2000001165f */
[----:B------:R-:W-:Y:S01]  /*11f0*/  UIADD3 UR4, UR7, 0x3f, URZ ;  /* 0x0000003f07047890 */ /* 0x000fe2000fffe03f */
[----:B------:R-:W-:Y:S01]  /*1200*/  SHF.R.U32.HI R0, RZ, 0x1, R0 ;  /* 0x00000001ff007819 */ /* 0x000fe20000011600 */
[----:B------:R-:W-:Y:S01]  /*1210*/  IMAD.SHL.U32 R88, R6, 0x40, RZ ;  /* 0x0000004006587824 */ /* 0x000fe200078e00ff */
[----:B------:R-:W-:Y:S01]  /*1220*/  LOP3.LUT R3, R3, 0x7, RZ, 0xc0, !PT ;  /* 0x0000000703037812 */ /* 0x000fe200078ec0ff */
[----:B01----:R-:W0:Y:S01]  /*1230*/  LDC.64 R4, c[0x0][0x5c8] ;  /* 0x00017200ff047b82 */ /* 0x003e220000000a00 */
[----:B------:R-:W-:Y:S01]  /*1240*/  USHF.R.S32.HI UR5, URZ, 0x1f, UR4 ;  /* 0x0000001f3f057899 */ /* 0x000fe20008011404 */
[----:B------:R-:W-:Y:S01]  /*1250*/  LOP3.LUT R0, R0, 0x30, RZ, 0xc0, !PT ;  /* 0x0000003000007812 */ /* 0x000fe200078ec0ff */
[----:B------:R-:W-:Y:S01]  /*1260*/  IMAD.MOV.U32 R8, RZ, RZ, 0x1 ;  /* 0x00000001ff087424 */ /* 0x000fe200078e00ff */
[--C-:B------:R-:W-:Y:S01]  /*1270*/  LOP3.LUT R88, R88, 0x40, R3.reuse, 0xe2, !PT ;  /* 0x0000004058587812 */ /* 0x100fe200078ee203 */
[----:B------:R-:W-:Y:S01]  /*1280*/  ULEA.HI UR5, UR5, UR4, URZ, 0x6 ;  /* 0x0000000405057291 */ /* 0x000fe2000f8f303f */
[-C--:B------:R-:W-:Y:S01]  /*1290*/  IADD3 R3, RZ, -R0.reuse, -R3 ;  /* 0x80000000ff037210 */ /* 0x080fe20007ffe803 */
[----:B------:R-:W-:Y:S01]  /*12a0*/  IMAD.U32 R7, RZ, RZ, UR6 ;  /* 0x00000006ff077e24 */ /* 0x000fe2000f8e00ff */
[----:B------:R-:W1:Y:S01]  /*12b0*/  LDC R97, c[0x0][0x600] ;  /* 0x00018000ff617b82 */ /* 0x000e620000000800 */
[----:B------:R-:W-:Y:S01]  /*12c0*/  LOP3.LUT R88, R88, R0, RZ, 0xfc, !PT ;  /* 0x0000000058587212 */ /* 0x000fe200078efcff */
[----:B------:R-:W-:Y:S01]  /*12d0*/  IMAD.MOV.U32 R0, RZ, RZ, -0x1 ;  /* 0xffffffffff007424 */ /* 0x000fe200078e00ff */
[----:B------:R-:W-:Y:S01]  /*12e0*/  USHF.R.S32.HI UR43, URZ, 0x6, UR5 ;  /* 0x000000063f2b7899 */ /* 0x000fe20008011405 */
[C---:B------:R-:W-:Y:S01]  /*12f0*/  LOP3.LUT R94, R95.reuse, 0x3, RZ, 0xc0, !PT ;  /* 0x000000035f5e7812 */ /* 0x040fe200078ec0ff */
[----:B------:R-:W-:Y:S01]  /*1300*/  IMAD R3, R6, -0x40, R3 ;  /* 0xffffffc006037824 */ /* 0x000fe200078e0203 */
[C---:B------:R-:W-:Y:S01]  /*1310*/  LOP3.LUT R96, R95.reuse, 0x80, RZ, 0xc0, !PT ;  /* 0x000000805f607812 */ /* 0x040fe200078ec0ff */
[----:B------:R-:W-:Y:S01]  /*1320*/  UISETP.LT.AND UP0, UPT, UR43, 0x1, UPT ;  /* 0x000000012b00788c */ /* 0x000fe2000bf01270 */
[-C--:B---3--:R-:W-:Y:S01]  /*1330*/  SHF.L.U32 R0, R0, R93.reuse, RZ ;  /* 0x0000005d00007219 */ /* 0x088fe200000006ff */
[----:B------:R-:W-:Y:S01]  /*1340*/  ULDC UR4, c[0x0][0x284] ;  /* 0x0000a10000047ab9 */ /* 0x000fe20000000800 */
[----:B------:R-:W-:Y:S01]  /*1350*/  IMAD R94, R94, -0x2, R7 ;  /* 0xfffffffe5e5e7824 */ /* 0x000fe200078e0207 */
[----:B------:R-:W-:Y:S01]  /*1360*/  USEL UR44, UR43, 0x1, UP0 ;  /* 0x000000012b2c7887 */ /* 0x000fe20008000000 */
[----:B------:R-:W-:Y:S01]  /*1370*/  SHF.L.U32 R93, R8, R93, RZ ;  /* 0x0000005d085d7219 */ /* 0x000fe200000006ff */
[----:B------:R-:W-:Y:S01]  /*1380*/  IMAD.SHL.U32 R95, R95, 0x2, RZ ;  /* 0x000000025f5f7824 */ /* 0x000fe200078e00ff */
[----:B------:R-:W-:Y:S01]  /*1390*/  LOP3.LUT R102, R18, 0x1, RZ, 0xfc, !PT ;  /* 0x0000000112667812 */ /* 0x000fe200078efcff */
[----:B------:R-:W-:Y:S01]  /*13a0*/  VIADD R99, R3, UR4 ;  /* 0x0000000403637c36 */ /* 0x000fe20008000000 */
[C---:B0-----:R-:W-:Y:S01]  /*13b0*/  SHF.L.U64.HI R92, R4.reuse, 0x3, R5 ;  /* 0x00000003045c7819 */ /* 0x041fe20000010205 */
[----:B--2---:R-:W-:Y:S01]  /*13c0*/  IMAD.SHL.U32 R91, R4, 0x8, RZ ;  /* 0x00000008045b7824 */ /* 0x004fe200078e00ff */
[----:B------:R-:W-:Y:S01]  /*13d0*/  SHF.R.U32.HI R96, RZ, 0x7, R96 ;  /* 0x00000007ff607819 */ /* 0x000fe20000011660 */
[----:B------:R-:W-:Y:S01]  /*13e0*/  IMAD.MOV.U32 R89, RZ, RZ, RZ ;  /* 0x000000ffff597224 */ /* 0x000fe200078e00ff */
[----:B------:R-:W-:Y:S01]  /*13f0*/  LOP3.LUT R98, RZ, R0, RZ, 0x33, !PT ;  /* 0x00000000ff627212 */ /* 0x000fe200078e33ff */
[----:B------:R-:W-:Y:S01]  /*1400*/  UIADD3 UR44, UR43, -UR44, URZ ;  /* 0x8000002c2b2c7290 */ /* 0x000fe2000fffe03f */
[----:B------:R-:W-:Y:S01]  /*1410*/  UMOV UR40, URZ ;  /* 0x0000003f00287c82 */ /* 0x000fe20008000000 */
[----:B-1----:R-:W-:Y:S01]  /*1420*/  VIADD R97, R97, 0xffffffff ;  /* 0xffffffff61617836 */ /* 0x002fe20000000000 */
[----:B------:R-:W-:-:S09]  /*1430*/  UMOV UR42, URZ ;  /* 0x0000003f002a7c82 */ /* 0x000fd20008000000 */
.L_x_162:
[----:B0-----:R-:W0:Y:S01]  /*1440*/  SHFL.IDX PT, R0, R96, RZ, 0x1f ;  /* 0x00001fff60007589 */ /* 0x001e2200000e0000 */
[----:B-1----:R-:W1:Y:S01]  /*1450*/  S2UR UR7, SR_CgaCtaId ;  /* 0x00000000000779c3 */ /* 0x002e620000008800 */
[----:B------:R-:W-:Y:S01]  /*1460*/  UMOV UR6, 0x400 ;  /* 0x0000040000067882 */ /* 0x000fe20000000000 */
[----:B0-----:R-:W-:Y:S01]  /*1470*/  R2UR UR4, R0 ;  /* 0x00000000000472ca */ /* 0x001fe200000e0000 */
[----:B-1----:R-:W-:-:S12]  /*1480*/  ULEA UR6, UR7, UR6, 0x18 ;  /* 0x0000000607067291 */ /* 0x002fd8000f8ec03f */
[----:B------:R-:W-:-:S04]  /*1490*/  ULEA.HI UR5, UR4, UR4, URZ, 0x1 ;  /* 0x0000000404057291 */ /* 0x000fc8000f8f083f */
[----:B------:R-:W-:-:S04]  /*14a0*/  ULOP3.LUT UR5, UR5, 0x7fffe, URZ, 0xc0, !UPT ;  /* 0x0007fffe05057892 */ /* 0x000fc8000f8ec03f */
[----:B------:R-:W-:-:S03]  /*14b0*/  UIADD3 UR5, UR4, -UR5, URZ ;  /* 0x8000000504057290 */ /* 0x000fc6000fffe03f */
[----:B------:R-:W-:Y:S01]  /*14c0*/  ULDC UR4, c[0x0][0x28c] ;  /* 0x0000a30000047ab9 */ /* 0x000fe20000000800 */
[----:B------:R-:W-:Y:S01]  /*14d0*/  ULEA UR5, UR5, UR6, 0xd ;  /* 0x0000000605057291 */ /* 0x000fe2000f8e683f */
[----:B------:R-:W-:-:S03]  /*14e0*/  ISETP.LT.AND P0, PT, RZ, UR4, PT ;  /* 0x00000004ff007c0c */ /* 0x000fc6000bf01270 */
[----:B------:R-:W-:-:S04]  /*14f0*/  UIADD3 UR5, UR5, 0x100, URZ ;  /* 0x0000010005057890 */ /* 0x000fc8000fffe03f */
[----:B------:R-:W-:-:S04]  /*1500*/  USHF.R.U32.HI UR5, URZ, 0x4, UR5 ;  /* 0x000000043f057899 */ /* 0x000fc80008011605 */
[----:B------:R-:W-:Y:S02]  /*1510*/  ULOP3.LUT UR45, UR5, 0x3fff, URZ, 0xc0, !UPT ;  /* 0x00003fff052d7892 */ /* 0x000fe4000f8ec03f */
[----:B--2345:R-:W-:Y:S10]  /*1520*/  @P0 BRA `(.L_x_17) ;  /* 0x0000000000400947 */ /* 0x03cff40003800000 */
[----:B------:R-:W-:Y:S01]  /*1530*/  MOV R0, 0x0 ;  /* 0x0000000000007802 */ /* 0x000fe20000000f00 */
[----:B------:R-:W-:Y:S01]  /*1540*/  ULDC.64 UR4, c[0x4][0x68] ;  /* 0x01001a0000047ab9 */ /* 0x000fe20000000a00 */
[----:B------:R-:W-:Y:S01]  /*1550*/  ULDC.64 UR6, c[0x4][0x8] ;  /* 0x0100020000067ab9 */ /* 0x000fe20000000a00 */
[----:B------:R-:W-:Y:S01]  /*1560*/  IMAD.U32 R4, RZ, RZ, UR4 ;  /* 0x00000004ff047e24 */ /* 0x000fe2000f8e00ff */
[----:B------:R0:W1:Y:S01]  /*1570*/  LDC.64 R14, c[0x4][R0] ;  /* 0x01000000000e7b82 */ /* 0x0000620000000a00 */
[----:B------:R-:W-:Y:S01]  /*1580*/  IMAD.U32 R5, RZ, RZ, UR5 ;  /* 0x00000005ff057e24 */ /* 0x000fe2000f8e00ff */
[----:B------:R-:W-:Y:S01]  /*1590*/  ULDC.64 UR4, c[0x4][0x70] ;  /* 0x01001c0000047ab9 */ /* 0x000fe20000000a00 */
[----:B------:R-:W-:Y:S02]  /*15a0*/  IMAD.U32 R10, RZ, RZ, UR6 ;  /* 0x00000006ff0a7e24 */ /* 0x000fe4000f8e00ff */
[----:B------:R-:W-:Y:S02]  /*15b0*/  IMAD.U32 R6, RZ, RZ, UR4 ;  /* 0x00000004ff067e24 */ /* 0x000fe4000f8e00ff */
[----:B------:R-:W-:-:S02]  /*15c0*/  IMAD.U32 R7, RZ, RZ, UR5 ;  /* 0x00000005ff077e24 */ /* 0x000fc4000f8e00ff */
[----:B------:R-:W-:Y:S02]  /*15d0*/  IMAD.U32 R11, RZ, RZ, UR7 ;  /* 0x00000007ff0b7e24 */ /* 0x000fe4000f8e00ff */
[----:B------:R-:W-:Y:S02]  /*15e0*/  IMAD.MOV.U32 R8, RZ, RZ, 0x1e1 ;  /* 0x000001e1ff087424 */ /* 0x000fe400078e00ff */
[----:B------:R-:W-:Y:S02]  /*15f0*/  IMAD.MOV.U32 R12, RZ, RZ, 0x1 ;  /* 0x00000001ff0c7424 */ /* 0x000fe400078e00ff */
[----:B0-----:R-:W-:-:S07]  /*1600*/  IMAD.MOV.U32 R13, RZ, RZ, RZ ;  /* 0x000000ffff0d7224 */ /* 0x001fce00078e00ff */
[----:B------:R-:W-:-:S07]  /*1610*/  LEPC R20, `(.L_x_17) ;  /* 0x000000001014794e */ /* 0x000fce0000000000 */
[----:B-1---5:R-:W-:Y:S05]  /*1620*/  CALL.ABS.NOINC R14 ;  /* 0x000000000e007343 */ /* 0x022fea0003c00000 */
.L_x_17:
[----:B------:R-:W-:-:S13]  /*1630*/  ISETP.NE.AND P0, PT, R102, 0x3, PT ;  /* 0x000000036600780c */ /* 0x000fda0003f05270 */
[----:B------:R-:W-:Y:S05]  /*1640*/  @!P0 BRA `(.L_x_18) ;  /* 0x0000000000048947 */ /* 0x000fea0003800000 */
[----:B------:R-:W-:Y:S01]  /*1650*/  BPT.TRAP 0x1 ;  /* 0x000000040000795c */ /* 0x000fe20000300000 */
.L_x_18:
[----:B------:R-:W0:Y:S01]  /*1660*/  S2UR UR5, SR_CgaCtaId ;  /* 0x00000000000579c3 */ /* 0x000e220000008800 */
[----:B------:R-:W-:Y:S01]  /*1670*/  UMOV UR4, 0x400 ;  /* 0x0000040000047882 */ /* 0x000fe20000000000 */
[----:B------:R-:W-:Y:S02]  /*1680*/  IMAD.U32 R0, RZ, RZ, UR40 ;  /* 0x00000028ff007e24 */ /* 0x000fe4000f8e00ff */
[----:B------:R-:W-:-:S03]  /*1690*/  IMAD.U32 R3, RZ, RZ, UR42 ;  /* 0x0000002aff037e24 */ /* 0x000fc6000f8e00ff */
[----:B------:R-:W-:Y:S01]  /*16a0*/  SHF.L.U32 R0, R0, 0x1f, RZ ;  /* 0x0000001f00007819 */ /* 0x000fe200000006ff */
[----:B0-----:R-:W-:-:S06]  /*16b0*/  ULEA UR4, UR5, UR4, 0x18 ;  /* 0x0000000405047291 */ /* 0x001fcc000f8ec03f */
[----:B------:R-:W-:-:S04]  /*16c0*/  IMAD.U32 R6, RZ, RZ, UR4 ;  /* 0x00000004ff067e24 */ /* 0x000fc8000f8e00ff */
[----:B------:R-:W-:-:S04]  /*16d0*/  IMAD R3, R3, 0x8, R6 ;  /* 0x0000000803037824 */ /* 0x000fc800078e0206 */
[----:B------:R0:W1:Y:S01]  /*16e0*/  SYNCS.PHASECHK.TRANS64.TRYWAIT P1, [R3+URZ], R0 ;  /* 0x00000000030075a7 */ /* 0x000062000802017f */
[----:B------:R-:W-:Y:S05]  /*16f0*/  @!P0 BRA `(.L_x_19) ;  /* 0x0000000000048947 */ /* 0x000fea0003800000 */
[----:B------:R-:W-:Y:S01]  /*1700*/  BPT.TRAP 0x1 ;  /* 0x000000040000795c */ /* 0x000fe20000300000 */
.L_x_19:
[----:B------:R-:W-:-:S05]  /*1710*/  IMAD.U32 R4, RZ, RZ, UR44 ;  /* 0x0000002cff047e24 */ /* 0x000fca000f8e00ff */
[----:B------:R-:W-:Y:S01]  /*1720*/  ISETP.GE.AND P2, PT, R4, 0x1, PT ;  /* 0x000000010400780c */ /* 0x000fe20003f46270 */
[----:B-1----:R-:W-:-:S12]  /*1730*/  @P1 BRA `(.L_x_20) ;  /* 0x0000000000081947 */ /* 0x002fd80003800000 */
[----:B------:R-:W1:Y:S02]  /*1740*/  SYNCS.PHASECHK.TRANS64.TRYWAIT P1, [R3+URZ], R0 ;  /* 0x00000000030075a7 */ /* 0x000e64000802017f */
[----:B-1----:R-:W-:Y:S05]  /*1750*/  @!P1 BRA `(.L_x_21) ;  /* 0x00000064006c9947 */ /* 0x002fea0003800000 */
.L_x_20:
[----:B------:R-:W-:Y:S05]  /*1760*/  WARPSYNC.ALL ;  /* 0x0000000000007948 */ /* 0x000fea0003800000 */
[----:B------:R-:W-:Y:S01]  /*1770*/  R2UR UR4, R6 ;  /* 0x00000000060472ca */ /* 0x000fe200000e0000 */
[----:B------:R-:W-:Y:S01]  /*1780*/  ULEA UR5, UR42, UR45, 0xa ;  /* 0x0000002d2a057291 */ /* 0x000fe2000f8e503f */
[----:B------:R-:W-:Y:S01]  /*1790*/  WARPGROUP.ARRIVE ;  /* 0x00000000000079c5 */ /* 0x000fe20000000000 */
[----:B------:R-:W-:Y:S01]  /*17a0*/  UMOV UR9, 0x40000040 ;  /* 0x4000004000097882 */ /* 0x000fe20000000000 */
[----:B------:R-:W-:-:S04]  /*17b0*/  UMOV UR11, 0x40000040 ;  /* 0x40000040000b7882 */ /* 0x000fc80000000000 */
[----:B------:R-:W-:-:S05]  /*17c0*/  UMOV UR8, UR5 ;  /* 0x0000000500087c82 */ /* 0x000fca0008000000 */
[----:B------:R-:W-:-:S04]  /*17d0*/  UIADD3 UR4, UR4, 0x8100, URZ ;  /* 0x0000810004047890 */ /* 0x000fc8000fffe03f */
[----:B------:R-:W-:-:S04]  /*17e0*/  USHF.R.U32.HI UR4, URZ, 0x4, UR4 ;  /* 0x000000043f047899 */ /* 0x000fc80008011604 */
[----:B------:R-:W-:-:S04]  /*17f0*/  ULOP3.LUT UR4, UR4, 0x3fff, URZ, 0xc0, !UPT ;  /* 0x00003fff04047892 */ /* 0x000fc8000f8ec03f */
[----:B------:R-:W-:-:S04]  /*1800*/  ULOP3.LUT UR4, UR4, 0x2000000, URZ, 0xfc, !UPT ;  /* 0x0200000004047892 */ /* 0x000fc8000f8efc3f */
[----:B------:R-:W-:-:S07]  /*1810*/  ULEA UR6, UR42, UR4, 0xa ;  /* 0x000000042a067291 */ /* 0x000fce000f8e503f */
[----:B------:R-:W-:Y:S02]  /*1820*/  UMOV UR10, UR6 ;  /* 0x00000006000a7c82 */ /* 0x000fe40008000000 */
[----:B------:R-:W-:Y:S01]  /*1830*/  HGMMA.64x128x16.F32 R24, gdesc[UR8].tnspA.tnspB, RZ, !UPT, gsb0 ;  /* 0x61e00000081879f0 */ /* 0x000fe2000c0008ff */
[----:B------:R-:W-:Y:S02]  /*1840*/  UIADD3 UR8, UR5, 0x80, URZ ;  /* 0x0000008005087890 */ /* 0x000fe4000fffe03f */
[----:B------:R-:W-:Y:S01]  /*1850*/  UIADD3 UR10, UR6, 0x80, URZ ;  /* 0x00000080060a7890 */ /* 0x000fe2000fffe03f */
[----:B------:R-:W-:Y:S01]  /*1860*/  UMOV UR9, 0x40000040 ;  /* 0x4000004000097882 */ /* 0x000fe20000000000 */
[----:B------:R-:W-:Y:S01]  /*1870*/  UMOV UR11, 0x40000040 ;  /* 0x40000040000b7882 */ /* 0x000fe20000000000 */
[----:B------:R-:W-:Y:S02]  /*1880*/  WARPGROUP.DEPBAR.LE gsb0, 0x0 ;  /* 0x00008000000079c5 */ /* 0x000fe40000010000 */
[----:B------:R-:W-:-:S06]  /*1890*/  WARPGROUP.ARRIVE ;  /* 0x00000000000079c5 */ /* 0x000fcc0000000000 */
[----:B------:R-:W-:Y:S01]  /*18a0*/  HGMMA.64x128x16.F32 R24, gdesc[UR8].tnspA.tnspB, R24, gsb0 ;  /* 0x61e00000081879f0 */ /* 0x000fe20008000818 */
        /* <DEDUP_REMOVED lines=13> */
[----:B------:R-:W-:Y:S03]  /*1980*/  HGMMA.64x128x16.F32 R24, gdesc[UR8].tnspA.tnspB, R24, gsb0 ;  /* 0x61e00000081879f0 */ /* 0x000fe60008000818 */
[----:B------:R-:W-:Y:S02]  /*1990*/  WARPGROUP.DEPBAR.LE gsb0, 0x0 ;  /* 0x00008000000079c5 */ /* 0x000fe40000010000 */
[----:B------:R-:W-:Y:S05]  /*19a0*/  @!P2 BRA `(.L_x_22) ;  /* 0x000000040028a947 */ /* 0x000fea0003800000 */
[----:B------:R-:W-:Y:S01]  /*19b0*/  UIADD3 UR5, UR42, 0x1, URZ ;  /* 0x000000012a057890 */ /* 0x000fe2000fffe03f */
[----:B01----:R-:W-:Y:S02]  /*19c0*/  IMAD.U32 R0, RZ, RZ, UR44 ;  /* 0x0000002cff007e24 */ /* 0x003fe4000f8e00ff */
[----:B------:R-:W-:Y:S01]  /*19d0*/  IMAD.U32 R3, RZ, RZ, UR42 ;  /* 0x0000002aff037e24 */ /* 0x000fe2000f8e00ff */
[----:B------:R-:W-:-:S04]  /*19e0*/  UISETP.NE.AND UP0, UPT, UR5, 0x2, UPT ;  /* 0x000000020500788c */ /* 0x000fc8000bf05270 */
[----:B------:R-:W-:Y:S02]  /*19f0*/  USEL UR6, URZ, 0x1, UP0 ;  /* 0x000000013f067887 */ /* 0x000fe40008000000 */
[----:B------:R-:W-:Y:S02]  /*1a00*/  USEL UR5, UR5, URZ, UP0 ;  /* 0x0000003f05057287 */ /* 0x000fe40008000000 */
[----:B------:R-:W-:-:S06]  /*1a10*/  ULOP3.LUT UR6, UR40, UR6, URZ, 0x3c, !UPT ;  /* 0x0000000628067292 */ /* 0x000fcc000f8e3c3f */
[----:B------:R-:W-:-:S07]  /*1a20*/  IMAD.U32 R7, RZ, RZ, UR6 ;  /* 0x00000006ff077e24 */ /* 0x000fce000f8e00ff */
.L_x_29:
[----:B------:R-:W-:Y:S05]  /*1a30*/  @!P0 BRA `(.L_x_23) ;  /* 0x0000000000048947 */ /* 0x000fea0003800000 */
[----:B------:R-:W-:Y:S01]  /*1a40*/  BPT.TRAP 0x1 ;  /* 0x000000040000795c */ /* 0x000fe20000300000 */
.L_x_23:
[----:B------:R-:W0:Y:S01]  /*1a50*/  S2UR UR7, SR_CgaCtaId ;  /* 0x00000000000779c3 */ /* 0x000e220000008800 */
[----:B------:R-:W-:Y:S01]  /*1a60*/  UMOV UR6, 0x400 ;  /* 0x0000040000067882 */ /* 0x000fe20000000000 */
[----:B------:R-:W-:Y:S01]  /*1a70*/  IMAD.U32 R5, RZ, RZ, UR5 ;  /* 0x00000005ff057e24 */ /* 0x000fe2000f8e00ff */
[----:B------:R-:W-:Y:S01]  /*1a80*/  SHF.L.U32 R4, R7, 0x1f, RZ ;  /* 0x0000001f07047819 */ /* 0x000fe200000006ff */
[----:B0-----:R-:W-:-:S06]  /*1a90*/  ULEA UR6, UR7, UR6, 0x18 ;  /* 0x0000000607067291 */ /* 0x001fcc000f8ec03f */
[----:B------:R-:W-:-:S04]  /*1aa0*/  IMAD.U32 R6, RZ, RZ, UR6 ;  /* 0x00000006ff067e24 */ /* 0x000fc8000f8e00ff */
[----:B------:R-:W-:-:S04]  /*1ab0*/  IMAD R5, R5, 0x8, R6 ;  /* 0x0000000805057824 */ /* 0x000fc800078e0206 */
[----:B------:R0:W1:Y:S01]  /*1ac0*/  SYNCS.PHASECHK.TRANS64.TRYWAIT P1, [R5+URZ], R4 ;  /* 0x00000004050075a7 */ /* 0x000062000802017f */
[----:B------:R-:W-:Y:S05]  /*1ad0*/  @!P0 BRA `(.L_x_24) ;  /* 0x0000000000048947 */ /* 0x000fea0003800000 */
[----:B------:R-:W-:Y:S01]  /*1ae0*/  BPT.TRAP 0x1 ;  /* 0x000000040000795c */ /* 0x000fe20000300000 */
.L_x_24:
[----:B-1----:R-:W-:Y:S05]  /*1af0*/  @P1 BRA `(.L_x_25) ;  /* 0x0000000000081947 */ /* 0x002fea0003800000 */
[----:B------:R-:W1:Y:S02]  /*1b00*/  SYNCS.PHASECHK.TRANS64.TRYWAIT P1, [R5+URZ], R4 ;  /* 0x00000004050075a7 */ /* 0x000e64000802017f */
[----:B-1----:R-:W-:Y:S05]  /*1b10*/  @!P1 BRA `(.L_x_26) ;  /* 0x0000006000909947 */ /* 0x002fea0003800000 */
.L_x_25:
[----:B------:R-:W-:Y:S01]  /*1b20*/  ULEA UR6, UR5, UR45, 0xa ;  /* 0x0000002d05067291 */ /* 0x000fe2000f8e503f */
[----:B------:R-:W-:Y:S01]  /*1b30*/  WARPGROUP.ARRIVE ;  /* 0x00000000000079c5 */ /* 0x000fe20000000000 */
[----:B------:R-:W-:Y:S01]  /*1b40*/  ULEA UR7, UR5, UR4, 0xa ;  /* 0x0000000405077291 */ /* 0x000fe2000f8e503f */
[----:B------:R-:W-:Y:S01]  /*1b50*/  UMOV UR9, 0x40000040 ;  /* 0x4000004000097882 */ /* 0x000fe20000000000 */
[----:B------:R-:W-:-:S03]  /*1b60*/  UMOV UR11, 0x40000040 ;  /* 0x40000040000b7882 */ /* 0x000fc60000000000 */
[----:B------:R-:W-:Y:S02]  /*1b70*/  UMOV UR8, UR6 ;  /* 0x0000000600087c82 */ /* 0x000fe40008000000 */
[----:B------:R-:W-:Y:S02]  /*1b80*/  UMOV UR10, UR7 ;  /* 0x00000007000a7c82 */ /* 0x000fe40008000000 */
[----:B------:R-:W-:Y:S01]  /*1b90*/  HGMMA.64x128x16.F32 R24, gdesc[UR8].tnspA.tnspB, R24, gsb0 ;  /* 0x61e00000081879f0 */ /* 0x000fe20008000818 */
[----:B------:R-:W-:Y:S02]  /*1ba0*/  UIADD3 UR8, UR6, 0x80, URZ ;  /* 0x0000008006087890 */ /* 0x000fe4000fffe03f */
[----:B------:R-:W-:Y:S01]  /*1bb0*/  UIADD3 UR10, UR7, 0x80, URZ ;  /* 0x00000080070a7890 */ /* 0x000fe2000fffe03f */
[----:B------:R-:W-:Y:S01]  /*1bc0*/  UMOV UR9, 0x40000040 ;  /* 0x4000004000097882 */ /* 0x000fe20000000000 */
[----:B------:R-:W-:Y:S01]  /*1bd0*/  UMOV UR11, 0x40000040 ;  /* 0x40000040000b7882 */ /* 0x000fe20000000000 */
[----:B------:R-:W-:-:S02]  /*1be0*/  WARPGROUP.DEPBAR.LE gsb0, 0x0 ;  /* 0x00008000000079c5 */ /* 0x000fc40000010000 */
        /* <DEDUP_REMOVED lines=18> */
[----:B------:R-:W-:Y:S01]  /*1d10*/  BPT.TRAP 0x1 ;  /* 0x000000040000795c */ /* 0x000fe20000300000 */
.L_x_27:
[----:B------:R-:W-:-:S13]  /*1d20*/  ISETP.NE.AND P1, PT, R22, RZ, PT ;  /* 0x000000ff1600720c */ /* 0x000fda0003f25270 */
[----:B01----:R-:W-:-:S04]  /*1d30*/  @P1 IMAD R4, R3, 0x8, R6 ;  /* 0x0000000803041824 */ /* 0x003fc800078e0206 */
[----:B------:R-:W-:-:S05]  /*1d40*/  @P1 VIADD R4, R4, 0x10 ;  /* 0x0000001004041836 */ /* 0x000fca0000000000 */
[----:B------:R-:W-:-:S04]  /*1d50*/  @P1 PRMT R4, R19, 0x654, R4 ;  /* 0x0000065413041816 */ /* 0x000fc80000000004 */
[----:B------:R0:W-:Y:S01]  /*1d60*/  @P1 SYNCS.ARRIVE.TRANS64.RED.A1T0 RZ, [R4+URZ], RZ ;  /* 0x000000ff04ff19a7 */ /* 0x0001e2000810043f */
[----:B------:R-:W-:-:S13]  /*1d70*/  ISETP.GT.U32.AND P1, PT, R18, 0x1, PT ;  /* 0x000000011200780c */ /* 0x000fda0003f24070 */
[----:B0-----:R-:W-:Y:S05]  /*1d80*/  @P1 BRA `(.L_x_28) ;  /* 0x0000000000041947 */ /* 0x001fea0003800000 */
[----:B------:R-:W-:Y:S01]  /*1d90*/  BPT.TRAP 0x1 ;  /* 0x000000040000795c */ /* 0x000fe20000300000 */
.L_x_28:
[----:B------:R-:W-:Y:S01]  /*1da0*/  UIADD3 UR5, UR5, 0x1, URZ ;  /* 0x0000000105057890 */ /* 0x000fe2000fffe03f */
[C---:B------:R-:W-:Y:S01]  /*1db0*/  ISETP.GT.AND P2, PT, R0.reuse, 0x1, PT ;  /* 0x000000010000780c */ /* 0x040fe20003f44270 */
[----:B------:R-:W-:Y:S02]  /*1dc0*/  VIADD R3, R3, 0x1 ;  /* 0x0000000103037836 */ /* 0x000fe40000000000 */
[----:B------:R-:W-:Y:S01]  /*1dd0*/  UISETP.NE.AND UP0, UPT, UR5, 0x2, UPT ;  /* 0x000000020500788c */ /* 0x000fe2000bf05270 */
[----:B------:R-:W-:Y:S02]  /*1de0*/  VIADD R0, R0, 0xffffffff ;  /* 0xffffffff00007836 */ /* 0x000fe40000000000 */
[C---:B------:R-:W-:Y:S01]  /*1df0*/  ISETP.NE.AND P1, PT, R3.reuse, 0x2, PT ;  /* 0x000000020300780c */ /* 0x040fe20003f25270 */
[----:B------:R-:W-:Y:S02]  /*1e00*/  USEL UR6, URZ, 0x1, UP0 ;  /* 0x000000013f067887 */ /* 0x000fe40008000000 */
[----:B------:R-:W-:Y:S01]  /*1e10*/  USEL UR5, UR5, URZ, UP0 ;  /* 0x0000003f05057287 */ /* 0x000fe20008000000 */
[----:B------:R-:W-:-:S03]  /*1e20*/  SEL R3, R3, RZ, P1 ;  /* 0x000000ff03037207 */ /* 0x000fc60000800000 */
[----:B------:R-:W-:Y:S01]  /*1e30*/  LOP3.LUT R7, R7, UR6, RZ, 0x3c, !PT ;  /* 0x0000000607077c12 */ /* 0x000fe2000f8e3cff */
[----:B------:R-:W-:Y:S07]  /*1e40*/  @P2 BRA `(.L_x_29) ;  /* 0xfffffff800f82947 */ /* 0x000fee000383ffff */
.L_x_22:
[----:B01----:R-:W0:Y:S02]  /*1e50*/  LDC R0, c[0x0][0x28c] ;  /* 0x0000a300ff007b82 */ /* 0x003e240000000800 */
[----:B0-----:R-:W-:-:S13]  /*1e60*/  ISETP.GE.AND P1, PT, R0, 0x1, PT ;  /* 0x000000010000780c */ /* 0x001fda0003f26270 */
[----:B------:R-:W-:Y:S05]  /*1e70*/  @!P1 BRA `(.L_x_30) ;  /* 0x0000000000389947 */ /* 0x000fea0003800000 */
[----:B------:R-:W-:Y:S05]  /*1e80*/  @!P0 BRA `(.L_x_31) ;  /* 0x0000000000048947 */ /* 0x000fea0003800000 */
[----:B------:R-:W-:Y:S01]  /*1e90*/  BPT.TRAP 0x1 ;  /* 0x000000040000795c */ /* 0x000fe20000300000 */
.L_x_31:
[----:B------:R-:W-:-:S13]  /*1ea0*/  ISETP.NE.AND P0, PT, R22, RZ, PT ;  /* 0x000000ff1600720c */ /* 0x000fda0003f05270 */
[----:B------:R-:W-:-:S05]  /*1eb0*/  VOTEU.ANY UP0, P0 ;  /* 0x00000000003f7886 */ /* 0x000fca0000000100 */
[----:B------:R-:W-:-:S06]  /*1ec0*/  @UP0 UIADD3 UR4, UR44, UR42, URZ ;  /* 0x0000002a2c040290 */ /* 0x000fcc000fffe03f */
[----:B------:R-:W-:-:S04]  /*1ed0*/  IMAD.U32 R0, RZ, RZ, UR4 ;  /* 0x00000004ff007e24 */ /* 0x000fc8000f8e00ff */
[----:B------:R-:W-:-:S05]  /*1ee0*/  @P0 IMAD.SHL.U32 R0, R0, 0x8, RZ ;  /* 0x0000000800000824 */ /* 0x000fca00078e00ff */
[----:B------:R-:W-:-:S04]  /*1ef0*/  @P0 LOP3.LUT R0, R0, 0x8, RZ, 0xc0, !PT ;  /* 0x0000000800000812 */ /* 0x000fc800078ec0ff */
[----:B------:R-:W-:-:S04]  /*1f00*/  @P0 IADD3 R0, R6, 0x10, R0 ;  /* 0x0000001006000810 */ /* 0x000fc80007ffe000 */
[----:B------:R-:W-:-:S04]  /*1f10*/  @P0 PRMT R0, R19, 0x654, R0 ;  /* 0x0000065413000816 */ /* 0x000fc80000000000 */
[----:B------:R0:W-:Y:S01]  /*1f20*/  @P0 SYNCS.ARRIVE.TRANS64.RED.A1T0 RZ, [R0+URZ], RZ ;  /* 0x000000ff00ff09a7 */ /* 0x0001e2000810043f */
[----:B------:R-:W-:-:S13]  /*1f30*/  ISETP.GT.U32.AND P0, PT, R18, 0x1, PT ;  /* 0x000000011200780c */ /* 0x000fda0003f04070 */
[----:B0-----:R-:W-:Y:S05]  /*1f40*/  @P0 BRA `(.L_x_30) ;  /* 0x0000000000040947 */ /* 0x001fea0003800000 */
[----:B------:R-:W-:Y:S01]  /*1f50*/  BPT.TRAP 0x1 ;  /* 0x000000040000795c */ /* 0x000fe20000300000 */
.L_x_30:
[----:B------:R-:W-:Y:S01]  /*1f60*/  IMAD.SHL.U32 R100, R100, 0x80, RZ ;  /* 0x0000008064647824 */ /* 0x000fe200078e00ff */
[----:B------:R-:W-:Y:S01]  /*1f70*/  ULDC UR6, c[0x0][0x288] ;  /* 0x0000a20000067ab9 */ /* 0x000fe20000000800 */
[----:B------:R-:W-:Y:S01]  /*1f80*/  SHF.R.S32.HI R11, RZ, 0x1f, R101 ;  /* 0x0000001fff0b7819 */ /* 0x000fe20000011465 */
[C---:B------:R-:W-:Y:S01]  /*1f90*/  IMAD.SHL.U32 R6, R103.reuse, 0x80, RZ ;  /* 0x0000008067067824 */ /* 0x040fe200078e00ff */
[----:B------:R-:W-:Y:S01]  /*1fa0*/  ULDC.64 UR4, c[0x0][0x5d0] ;  /* 0x0001740000047ab9 */ /* 0x000fe20000000a00 */
[C---:B------:R-:W-:Y:S01]  /*1fb0*/  LOP3.LUT R8, R100.reuse, 0x6, R95, 0xf8, !PT ;  /* 0x0000000664087812 */ /* 0x040fe200078ef85f */
[----:B------:R-:W-:Y:S01]  /*1fc0*/  IMAD.WIDE R104, R103, 0x80, R88 ;  /* 0x0000008067687825 */ /* 0x000fe200078e0258 */
[----:B------:R-:W-:Y:S01]  /*1fd0*/  ISETP.GE.AND P0, PT, R100, UR6, PT ;  /* 0x0000000664007c0c */ /* 0x000fe2000bf06270 */
[----:B------:R-:W-:Y:S01]  /*1fe0*/  ULDC UR6, c[0x0][0x284] ;  /* 0x0000a10000067ab9 */ /* 0x000fe20000000800 */
[----:B------:R-:W-:Y:S01]  /*1ff0*/  SHF.R.S32.HI R9, RZ, 0x1f, R8 ;  /* 0x0000001fff097819 */ /* 0x000fe20000011408 */
[----:B------:R-:W-:Y:S01]  /*2000*/  IMAD R0, R11, UR4, RZ ;  /* 0x000000040b007c24 */ /* 0x000fe2000f8e02ff */
[----:B------:R-:W-:-:S03]  /*2010*/  ISETP.GE.OR P0, PT, R6, UR6, P0 ;  /* 0x0000000606007c0c */ /* 0x000fc60008706670 */
[C---:B------:R-:W-:Y:S02]  /*2020*/  IMAD R3, R101.reuse, UR5, R0 ;  /* 0x0000000565037c24 */ /* 0x040fe4000f8e0200 */
[----:B------:R-:W-:Y:S01]  /*2030*/  IMAD.WIDE.U32 R4, R101, UR4, R8 ;  /* 0x0000000465047c25 */ /* 0x000fe2000f8e0008 */
[----:B------:R-:W-:-:S03]  /*2040*/  ULDC.64 UR4, c[0x0][0x5c8] ;  /* 0x0001720000047ab9 */ /* 0x000fc60000000a00 */
[----:B------:R-:W-:Y:S02]  /*2050*/  IMAD R7, R105, UR4, RZ ;  /* 0x0000000469077c24 */ /* 0x000fe4000f8e02ff */
[----:B------:R-:W-:Y:S02]  /*2060*/  IMAD.IADD R5, R5, 0x1, R3 ;  /* 0x0000000105057824 */ /* 0x000fe400078e0203 */
[C---:B------:R-:W-:Y:S02]  /*2070*/  IMAD R7, R104.reuse, UR5, R7 ;  /* 0x0000000568077c24 */ /* 0x040fe4000f8e0207 */
[----:B------:R-:W-:-:S04]  /*2080*/  IMAD.WIDE.U32 R106, R104, UR4, R4 ;  /* 0x00000004686a7c25 */ /* 0x000fc8000f8e0004 */
[----:B------:R-:W-:Y:S01]  /*2090*/  IMAD.MOV.U32 R0, RZ, RZ, -0x1 ;  /* 0xffffffffff007424 */ /* 0x000fe200078e00ff */
[----:B------:R-:W-:Y:S06]  /*20a0*/  @P0 BRA `(.L_x_32) ;  /* 0x00000040001c0947 */ /* 0x000fec0003800000 */
[----:B-----5:R-:W-:Y:S01]  /*20b0*/  FSETP.NEU.AND P0, PT, R90, RZ, PT ;  /* 0x000000ff5a00720b */ /* 0x020fe20003f0d000 */
[----:B------:R-:W-:Y:S01]  /*20c0*/  IMAD.IADD R4, R94, 0x1, -R100 ;  /* 0x000000015e047824 */ /* 0x000fe200078e0a64 */
[----:B------:R-:W-:Y:S01]  /*20d0*/  BSSY B0, `(.L_x_32) ;  /* 0x0000404000007945 */ /* 0x000fe20003800000 */
[----:B------:R-:W-:Y:S02]  /*20e0*/  IMAD.IADD R3, R99, 0x1, -R6 ;  /* 0x0000000163037824 */ /* 0x000fe400078e0a06 */
[----:B------:R-:W-:Y:S01]  /*20f0*/  IMAD.IADD R103, R107, 0x1, R7 ;  /* 0x000000016b677824 */ /* 0x000fe200078e0207 */
[----:B------:R-:W-:-:S04]  /*2100*/  ISETP.GT.AND P2, PT, R4, RZ, PT ;  /* 0x000000ff0400720c */ /* 0x000fc80003f44270 */
[----:B------:R-:W-:-:S03]  /*2110*/  ISETP.GT.AND P1, PT, R3, RZ, P2 ;  /* 0x000000ff0300720c */ /* 0x000fc60001724270 */
[----:B------:R-:W-:Y:S10]  /*2120*/  @!P0 BRA `(.L_x_33) ;  /* 0x0000002c00288947 */ /* 0x000ff40003800000 */
[----:B------:R-:W0:Y:S01]  /*2130*/  LDC.64 R110, c[0x0][0x5b8] ;  /* 0x00016e00ff6e7b82 */ /* 0x000e220000000a00 */
[----:B------:R-:W-:-:S07]  /*2140*/  ULDC.64 UR4, c[0x0][0x5c0] ;  /* 0x0001700000047ab9 */ /* 0x000fce0000000a00 */
[----:B------:R-:W1:Y:S08]  /*2150*/  LDC.64 R112, c[0x0][0x5b0] ;  /* 0x00016c00ff707b82 */ /* 0x000e700000000a00 */
[----:B------:R-:W2:Y:S01]  /*2160*/  LDC.64 R114, c[0x0][0x5a8] ;  /* 0x00016a00ff727b82 */ /* 0x000ea20000000a00 */
[-C--:B0-----:R-:W-:Y:S02]  /*2170*/  IMAD R6, R11, R110.reuse, RZ ;  /* 0x0000006e0b067224 */ /* 0x081fe400078e02ff */
[----:B------:R-:W-:-:S04]  /*2180*/  IMAD.WIDE.U32 R108, R101, R110, R8 ;  /* 0x0000006e656c7225 */ /* 0x000fc800078e0008 */
[----:B------:R-:W-:Y:S02]  /*2190*/  IMAD R107, R101, R111, R6 ;  /* 0x0000006f656b7224 */ /* 0x000fe400078e0206 */
[-C--:B-1----:R-:W-:Y:S02]  /*21a0*/  IMAD R5, R105, R112.reuse, RZ ;  /* 0x0000007069057224 */ /* 0x082fe400078e02ff */
[----:B------:R-:W-:Y:S02]  /*21b0*/  IMAD.IADD R13, R109, 0x1, R107 ;  /* 0x000000016d0d7824 */ /* 0x000fe400078e026b */
[----:B------:R-:W-:Y:S02]  /*21c0*/  IMAD.MOV.U32 R12, RZ, RZ, R108 ;  /* 0x000000ffff0c7224 */ /* 0x000fe400078e006c */
[C---:B------:R-:W-:Y:S02]  /*21d0*/  IMAD R111, R104.reuse, R113, R5 ;  /* 0x00000071686f7224 */ /* 0x040fe400078e0205 */
[----:B------:R-:W-:-:S04]  /*21e0*/  IMAD.WIDE.U32 R6, R104, R112, R12 ;  /* 0x0000007068067225 */ /* 0x000fc800078e000c */
[----:B------:R-:W-:Y:S01]  /*21f0*/  IMAD.IADD R5, R7, 0x1, R111 ;  /* 0x0000000107057824 */ /* 0x000fe200078e026f */
[----:B--2---:R-:W-:-:S04]  /*2200*/  LEA R14, P0, R6, R114, 0x1 ;  /* 0x00000072060e7211 */ /* 0x004fc800078008ff */
[----:B------:R-:W-:-:S05]  /*2210*/  LEA.HI.X R15, R6, R115, R5, 0x1, P0 ;  /* 0x00000073060f7211 */ /* 0x000fca00000f0c05 */
[----:B------:R0:W2:Y:S01]  /*2220*/  @P1 LDG.E.LTC128B.U16 R5, desc[UR36][R14.64] ;  /* 0x000000240e051981 */ /* 0x0000a2000c1e1520 */
[----:B------:R-:W-:Y:S01]  /*2230*/  LEA R10, P0, R106, UR4, 0x1 ;  /* 0x000000046a0a7c11 */ /* 0x000fe2000f8008ff */
[----:B------:R-:W-:Y:S01]  /*2240*/  IMAD.WIDE.U32 R6, R104, R112, R8 ;  /* 0x0000007068067225 */ /* 0x000fe200078e0008 */
[----:B------:R-:W-:Y:S03]  /*2250*/  BSSY B1, `(.L_x_34) ;  /* 0x0000012000017945 */ /* 0x000fe60003800000 */
[----:B------:R-:W-:Y:S02]  /*2260*/  IMAD.IADD R7, R111, 0x1, R7 ;  /* 0x000000016f077824 */ /* 0x000fe400078e0207 */
[----:B------:R-:W-:Y:S01]  /*2270*/  IMAD.WIDE.U32 R20, R101, R110, R6 ;  /* 0x0000006e65147225 */ /* 0x000fe200078e0006 */
[----:B0-----:R-:W-:-:S03]  /*2280*/  SHF.L.U64.HI R15, R112, 0x3, R113 ;  /* 0x00000003700f7819 */ /* 0x001fc60000010271 */
[----:B------:R-:W-:Y:S01]  /*2290*/  IMAD.IADD R7, R107, 0x1, R21 ;  /* 0x000000016b077824 */ /* 0x000fe200078e0215 */
[----:B------:R-:W-:Y:S01]  /*22a0*/  LEA R6, P4, R20, R114, 0x1 ;  /* 0x0000007214067211 */ /* 0x000fe200078808ff */
[----:B------:R-:W-:-:S03]  /*22b0*/  IMAD.SHL.U32 R14, R112, 0x8, RZ ;  /* 0x00000008700e7824 */ /* 0x000fc600078e00ff */
[----:B------:R-:W-:Y:S01]  /*22c0*/  LEA.HI.X R7, R20, R115, R7, 0x1, P4 ;  /* 0x0000007314077211 */ /* 0x000fe200020f0c07 */
[----:B--2---:R-:W-:-:S05]  /*22d0*/  HADD2.F32 R11, -RZ, R5.H0_H0 ;  /* 0x20000005ff0b7230 */ /* 0x004fca0000004100 */
[----:B------:R-:W-:-:S04]  /*22e0*/  FMUL R11, R11, R90 ;  /* 0x0000005a0b0b7220 */ /* 0x000fc80000400000 */
[----:B------:R-:W-:Y:S01]  /*22f0*/  FFMA R24, R24, R23, R11 ;  /* 0x0000001718187223 */ /* 0x000fe2000000000b */
[----:B------:R-:W-:Y:S02]  /*2300*/  LEA.HI.X R11, R106, UR5, R103, 0x1, P0 ;  /* 0x000000056a0b7c11 */ /* 0x000fe400080f0c67 */
[----:B------:R-:W-:Y:S02]  /*2310*/  ISETP.GT.AND P0, PT, R4, 0x1, PT ;  /* 0x000000010400780c */ /* 0x000fe40003f04270 */
[----:B------:R-:W-:Y:S02]  /*2320*/  F2FP.F16.F32.PACK_AB R24, RZ, R24 ;  /* 0x00000018ff18723e */ /* 0x000fe400000000ff */
[----:B------:R-:W-:-:S03]  /*2330*/  ISETP.GT.AND P3, PT, R3, RZ, P0 ;  /* 0x000000ff0300720c */ /* 0x000fc60000764270 */
[----:B------:R0:W-:Y:S10]  /*2340*/  @P1 STG.E.U16 desc[UR36][R10.64], R24 ;  /* 0x000000180a001986 */ /* 0x0001f4000c101524 */
[----:B------:R-:W-:Y:S05]  /*2350*/  @!P3 BRA `(.L_x_35) ;  /* 0x000000000004b947 */ /* 0x000fea0003800000 */
[----:B------:R1:W5:Y:S02]  /*2360*/  LDG.E.LTC128B.U16 R5, desc[UR36][R6.64+0x2] ;  /* 0x0000022406057981 */ /* 0x000364000c1e1520 */
.L_x_35:
[----:B------:R-:W-:Y:S05]  /*2370*/  BSYNC B1 ;  /* 0x0000000000017941 */ /* 0x000fea0003800000 */
.L_x_34:
[----:B-----5:R-:W-:Y:S01]  /*2380*/  HADD2.F32 R103, -RZ, R5.H0_H0 ;  /* 0x20000005ff677230 */ /* 0x020fe20000004100 */
[----:B------:R-:W-:Y:S01]  /*2390*/  ISETP.GT.AND P2, PT, R3, 0x8, P2 ;  /* 0x000000080300780c */ /* 0x000fe20001744270 */
[----:B------:R-:W-:Y:S01]  /*23a0*/  IMAD.WIDE.U32 R20, R104, R112, R14 ;  /* 0x0000007068147225 */ /* 0x000fe200078e000e */
[----:B0-----:R-:W-:-:S03]  /*23b0*/  PRMT R24, R5, 0x7610, R24 ;  /* 0x0000761005187816 */ /* 0x001fc60000000018 */
[----:B------:R-:W-:Y:S01]  /*23c0*/  FMUL R12, R103, R90 ;  /* 0x0000005a670c7220 */ /* 0x000fe20000400000 */
[----:B------:R-:W-:Y:S01]  /*23d0*/  IMAD.IADD R111, R111, 0x1, R21 ;  /* 0x000000016f6f7824 */ /* 0x000fe200078e0215 */
[----:B------:R-:W-:Y:S02]  /*23e0*/  IADD3 R108, P1, R108, R20, RZ ;  /* 0x000000146c6c7210 */ /* 0x000fe40007f3e0ff */
[----:B------:R-:W-:-:S03]  /*23f0*/  FFMA R12, R25, R23, R12 ;  /* 0x00000017190c7223 */ /* 0x000fc6000000000c */
[----:B------:R-:W-:Y:S01]  /*2400*/  IMAD.X R13, R111, 0x1, R13, P1 ;  /* 0x000000016f0d7824 */ /* 0x000fe200008e060d */
[C---:B------:R-:W-:Y:S02]  /*2410*/  LEA R14, P1, R108.reuse, R114, 0x1 ;  /* 0x000000726c0e7211 */ /* 0x040fe400078208ff */
[----:B------:R-:W-:Y:S02]  /*2420*/  F2FP.F16.F32.PACK_AB R12, RZ, R12 ;  /* 0x0000000cff0c723e */ /* 0x000fe400000000ff */
[----:B------:R-:W-:Y:S02]  /*2430*/  LEA.HI.X R15, R108, R115, R13, 0x1, P1 ;  /* 0x000000736c0f7211 */ /* 0x000fe400008f0c0d */
[----:B------:R-:W-:-:S05]  /*2440*/  PRMT R21, R12, 0x7610, R21 ;  /* 0x000076100c157816 */ /* 0x000fca0000000015 */
[----:B------:R0:W-:Y:S04]  /*2450*/  @P3 STG.E.U16 desc[UR36][R10.64+0x2], R21 ;  /* 0x000002150a003986 */ /* 0x0001e8000c101524 */
[----:B------:R-:W2:Y:S01]  /*2460*/  @P2 LDG.E.LTC128B.U16 R24, desc[UR36][R14.64] ;  /* 0x000000240e182981 */ /* 0x000ea2000c1e1520 */
[----:B------:R-:W-:Y:S01]  /*2470*/  IADD3 R20, P1, R8, R20, RZ ;  /* 0x0000001408147210 */ /* 0x000fe20007f3e0ff */
[----:B------:R-:W-:Y:S01]  /*2480*/  BSSY B1, `(.L_x_36) ;  /* 0x0000011000017945 */ /* 0x000fe20003800000 */
[----:B------:R-:W-:Y:S02]  /*2490*/  SHF.L.U64.HI R13, R91, 0x1, R92 ;  /* 0x000000015b0d7819 */ /* 0x000fe4000001025c */
[----:B------:R-:W-:Y:S01]  /*24a0*/  ISETP.GT.AND P0, PT, R3, 0x8, P0 ;  /* 0x000000080300780c */ /* 0x000fe20000704270 */
[----:B0-----:R-:W-:Y:S01]  /*24b0*/  IMAD.X R21, R9, 0x1, R111, P1 ;  /* 0x0000000109157824 */ /* 0x001fe200008e066f */
[----:B------:R-:W-:Y:S01]  /*24c0*/  LEA R12, P1, R91, R10, 0x1 ;  /* 0x0000000a5b0c7211 */ /* 0x000fe200078208ff */
[----:B------:R-:W-:-:S04]  /*24d0*/  IMAD.WIDE.U32 R20, R101, R110, R20 ;  /* 0x0000006e65147225 */ /* 0x000fc800078e0014 */
[----:B------:R-:W-:Y:S01]  /*24e0*/  IMAD.X R13, R13, 0x1, R11, P1 ;  /* 0x000000010d0d7824 */ /* 0x000fe200008e060b */
[----:B------:R-:W-:Y:S01]  /*24f0*/  LEA R8, P3, R20, R114, 0x1 ;  /* 0x0000007214087211 */ /* 0x000fe200078608ff */
[----:B------:R-:W-:-:S05]  /*2500*/  IMAD.IADD R9, R107, 0x1, R21 ;  /* 0x000000016b097824 */ /* 0x000fca00078e0215 */
[----:B------:R-:W-:Y:S01]  /*2510*/  LEA.HI.X R9, R20, R115, R9, 0x1, P3 ;  /* 0x0000007314097211 */ /* 0x000fe200018f0c09 */
[----:B--2---:R-:W-:-:S05]  /*2520*/  HADD2.F32 R5, -RZ, R24.H0_H0 ;  /* 0x20000018ff057230 */ /* 0x004fca0000004100 */
[----:B------:R-:W-:-:S04]  /*2530*/  FMUL R5, R5, R90 ;  /* 0x0000005a05057220 */ /* 0x000fc80000400000 */
[----:B------:R-:W-:-:S05]  /*2540*/  FFMA R5, R26, R23, R5 ;  /* 0x000000171a057223 */ /* 0x000fca0000000005 */
[----:B------:R-:W-:-:S05]  /*2550*/  F2FP.F16.F32.PACK_AB R5, RZ, R5 ;  /* 0x00000005ff05723e */ /* 0x000fca00000000ff */
[----:B------:R0:W-:Y:S01]  /*2560*/  @P2 STG.E.U16 desc[UR36][R12.64], R5 ;  /* 0x000000050c002986 */ /* 0x0001e2000c101524 */
[----:B------:R-:W-:Y:S05]  /*2570*/  @!P0 BRA `(.L_x_37) ;  /* 0x0000000000048947 */ /* 0x000fea0003800000 */
[----:B------:R2:W5:Y:S02]  /*2580*/  LDG.E.LTC128B.U16 R24, desc[UR36][R8.64+0x2] ;  /* 0x0000022408187981 */ /* 0x000564000c1e1520 */
.L_x_37:
[----:B------:R-:W-:Y:S05]  /*2590*/  BSYNC B1 ;  /* 0x0000000000017941 */ /* 0x000fea0003800000 */
.L_x_36:
[----:B0----5:R-:W-:Y:S01]  /*25a0*/  HADD2.F32 R5, -RZ, R24.H0_H0 ;  /* 0x20000018ff057230 */ /* 0x021fe20000004100 */
[----:B------:R-:W-:Y:S01]  /*25b0*/  ISETP.GT.AND P1, PT, R4, 0x8, PT ;  /* 0x000000080400780c */ /* 0x000fe20003f24270 */
[----:B------:R-:W-:Y:S03]  /*25c0*/  BSSY B1, `(.L_x_38) ;  /* 0x0000008000017945 */ /* 0x000fe60003800000 */
[----:B------:R-:W-:Y:S01]  /*25d0*/  FMUL R14, R5, R90 ;  /* 0x0000005a050e7220 */ /* 0x000fe20000400000 */
[----:B------:R-:W-:-:S03]  /*25e0*/  ISETP.GT.AND P2, PT, R3, RZ, P1 ;  /* 0x000000ff0300720c */ /* 0x000fc60000f44270 */
[----:B------:R-:W-:-:S05]  /*25f0*/  FFMA R14, R27, R23, R14 ;  /* 0x000000171b0e7223 */ /* 0x000fca000000000e */
[----:B------:R-:W-:-:S05]  /*2600*/  F2FP.F16.F32.PACK_AB R14, RZ, R14 ;  /* 0x0000000eff0e723e */ /* 0x000fca00000000ff */
[----:B------:R0:W-:Y:S01]  /*2610*/  @P0 STG.E.U16 desc[UR36][R12.64+0x2], R14 ;  /* 0x0000020e0c000986 */ /* 0x0001e2000c101524 */
[----:B------:R-:W-:Y:S05]  /*2620*/  @!P2 BRA `(.L_x_39) ;  /* 0x000000000004a947 */ /* 0x000fea0003800000 */
[----:B------:R3:W5:Y:S02]  /*2630*/  LDG.E.LTC128B.U16 R24, desc[UR36][R6.64+0x10] ;  /* 0x0000102406187981 */ /* 0x000764000c1e1520 */
.L_x_39:
[----:B------:R-:W-:Y:S05]  /*2640*/  BSYNC B1 ;  /* 0x0000000000017941 */ /* 0x000fea0003800000 */
.L_x_38:
[----:B-----5:R-:W-:Y:S01]  /*2650*/  HADD2.F32 R5, -RZ, R24.H0_H0 ;  /* 0x20000018ff057230 */ /* 0x020fe20000004100 */
        /* <DEDUP_REMOVED lines=9> */
.L_x_41:
[----:B------:R-:W-:Y:S05]  /*26f0*/  BSYNC B1 ;  /* 0x0000000000017941 */ /* 0x000fea0003800000 */
.L_x_40:
[----:B----45:R-:W-:Y:S01]  /*2700*/  HADD2.F32 R5, -RZ, R24.H0_H0 ;  /* 0x20000018ff057230 */ /* 0x030fe20000004100 */
[----:B------:R-:W-:Y:S01]  /*2710*/  ISETP.GT.AND P1, PT, R3, 0x8, P1 ;  /* 0x000000080300780c */ /* 0x000fe20000f24270 */
[----:B------:R-:W-:Y:S03]  /*2720*/  BSSY B1, `(.L_x_42) ;  /* 0x0000007000017945 */ /* 0x000fe60003800000 */
[----:B0-----:R-:W-:-:S04]  /*2730*/  FMUL R14, R5, R90 ;  /* 0x0000005a050e7220 */ /* 0x001fc80000400000 */
[----:B------:R-:W-:-:S05]  /*2740*/  FFMA R14, R29, R23, R14 ;  /* 0x000000171d0e7223 */ /* 0x000fca000000000e */
[----:B------:R-:W-:-:S05]  /*2750*/  F2FP.F16.F32.PACK_AB R14, RZ, R14 ;  /* 0x0000000eff0e723e */ /* 0x000fca00000000ff */
[----:B------:R0:W-:Y:S01]  /*2760*/  @P3 STG.E.U16 desc[UR36][R10.64+0x12], R14 ;  /* 0x0000120e0a003986 */ /* 0x0001e2000c101524 */
[----:B------:R-:W-:Y:S05]  /*2770*/  @!P1 BRA `(.L_x_43) ;  /* 0x0000000000049947 */ /* 0x000fea0003800000 */
[----:B------:R4:W5:Y:S02]  /*2780*/  LDG.E.LTC128B.U16 R24, desc[UR36][R8.64+0x10] ;  /* 0x0000102408187981 */ /* 0x000964000c1e1520 */
.L_x_43:
[----:B------:R-:W-:Y:S05]  /*2790*/  BSYNC B1 ;  /* 0x0000000000017941 */ /* 0x000fea0003800000 */
.L_x_42:
[----:B-----5:R-:W-:Y:S01]  /*27a0*/  HADD2.F32 R5, -RZ, R24.H0_H0 ;  /* 0x20000018ff057230 */ /* 0x020fe20000004100 */
[----:B------:R-:W-:Y:S01]  /*27b0*/  ISETP.GT.AND P0, PT, R3, 0x8, P0 ;  /* 0x000000080300780c */ /* 0x000fe20000704270 */
[----:B------:R-:W-:Y:S03]  /*27c0*/  BSSY B1, `(.L_x_44) ;  /* 0x0000007000017945 */ /* 0x000fe60003800000 */
[----:B------:R-:W-:-:S04]  /*27d0*/  FMUL R5, R5, R90 ;  /* 0x0000005a05057220 */ /* 0x000fc80000400000 */
[----:B------:R-:W-:-:S05]  /*27e0*/  FFMA R5, R30, R23, R5 ;  /* 0x000000171e057223 */ /* 0x000fca0000000005 */
[----:B------:R-:W-:-:S05]  /*27f0*/  F2FP.F16.F32.PACK_AB R5, RZ, R5 ;  /* 0x00000005ff05723e */ /* 0x000fca00000000ff */
[----:B------:R0:W-:Y:S01]  /*2800*/  @P1 STG.E.U16 desc[UR36][R12.64+0x10], R5 ;  /* 0x000010050c001986 */ /* 0x0001e2000c101524 */
[----:B------:R-:W-:Y:S05]  /*2810*/  @!P0 BRA `(.L_x_45) ;  /* 0x0000000000048947 */ /* 0x000fea0003800000 */
[----:B------:R0:W5:Y:S02]  /*2820*/  LDG.E.LTC128B.U16 R24, desc[UR36][R8.64+0x12] ;  /* 0x0000122408187981 */ /* 0x000164000c1e1520 */
.L_x_45:
[----:B------:R-:W-:Y:S05]  /*2830*/  BSYNC B1 ;  /* 0x0000000000017941 */ /* 0x000fea0003800000 */
.L_x_44:
        /* <DEDUP_REMOVED lines=10> */
.L_x_47:
[----:B------:R-:W-:Y:S05]  /*28e0*/  BSYNC B1 ;  /* 0x0000000000017941 */ /* 0x000fea0003800000 */
.L_x_46:
        /* <DEDUP_REMOVED lines=10> */
.L_x_49:
[----:B------:R-:W-:Y:S05]  /*2990*/  BSYNC B1 ;  /* 0x0000000000017941 */ /* 0x000fea0003800000 */
.L_x_48:
[----:B0----5:R-:W-:Y:S01]  /*29a0*/  HADD2.F32 R5, -RZ, R24.H0_H0 ;  /* 0x20000018ff057230 */ /* 0x021fe20000004100 */
        /* <DEDUP_REMOVED lines=8> */
.L_x_51:
[----:B------:R-:W-:Y:S05]  /*2a30*/  BSYNC B1 ;  /* 0x0000000000017941 */ /* 0x000fea0003800000 */
.L_x_50:
        /* <DEDUP_REMOVED lines=9> */
.L_x_53:
[----:B------:R-:W-:Y:S05]  /*2ad0*/  BSYNC B1 ;  /* 0x0000000000017941 */ /* 0x000fea0003800000 */
.L_x_52:
        /* <DEDUP_REMOVED lines=10> */
.L_x_55:
[----:B------:R-:W-:Y:S05]  /*2b80*/  BSYNC B1 ;  /* 0x0000000000017941 */ /* 0x000fea0003800000 */
.L_x_54:
        /* <DEDUP_REMOVED lines=10> */
.L_x_57:
[----:B------:R-:W-:Y:S05]  /*2c30*/  BSYNC B1 ;  /* 0x0000000000017941 */ /* 0x000fea0003800000 */
.L_x_56:
        /* <DEDUP_REMOVED lines=9> */
.L_x_59:
[----:B------:R-:W-:Y:S05]  /*2cd0*/  BSYNC B1 ;  /* 0x0000000000017941 */ /* 0x000fea0003800000 */
.L_x_58:
        /* <DEDUP_REMOVED lines=9> */
.L_x_61:
[----:B------:R-:W-:Y:S05]  /*2d70*/  BSYNC B1 ;  /* 0x0000000000017941 */ /* 0x000fea0003800000 */
.L_x_60:
        /* <DEDUP_REMOVED lines=10> */
.L_x_63:
[----:B------:R-:W-:Y:S05]  /*2e20*/  BSYNC B1 ;  /* 0x0000000000017941 */ /* 0x000fea0003800000 */
.L_x_62:
        /* <DEDUP_REMOVED lines=10> */
.L_x_65:
[----:B------:R-:W-:Y:S05]  /*2ed0*/  BSYNC B1 ;  /* 0x0000000000017941 */ /* 0x000fea0003800000 */
.L_x_64:
        /* <DEDUP_REMOVED lines=9> */
.L_x_67:
[----:B------:R-:W-:Y:S05]  /*2f70*/  BSYNC B1 ;  /* 0x0000000000017941 */ /* 0x000fea0003800000 */
.L_x_66:
        /* <DEDUP_REMOVED lines=9> */
.L_x_69:
[----:B------:R-:W-:Y:S05]  /*3010*/  BSYNC B1 ;  /* 0x0000000000017941 */ /* 0x000fea0003800000 */
.L_x_68:
        /* <DEDUP_REMOVED lines=10> */
.L_x_71:
[----:B------:R-:W-:Y:S05]  /*30c0*/  BSYNC B1 ;  /* 0x0000000000017941 */ /* 0x000fea0003800000 */
.L_x_70:
        /* <DEDUP_REMOVED lines=10> */
.L_x_73:
[----:B------:R-:W-:Y:S05]  /*3170*/  BSYNC B1 ;  /* 0x0000000000017941 */ /* 0x000fea0003800000 */
.L_x_72:
        /* <DEDUP_REMOVED lines=9> */
.L_x_75:
[----:B------:R-:W-:Y:S05]  /*3210*/  BSYNC B1 ;  /* 0x0000000000017941 */ /* 0x000fea0003800000 */
.L_x_74:
        /* <DEDUP_REMOVED lines=9> */
.L_x_77:
[----:B------:R-:W-:Y:S05]  /*32b0*/  BSYNC B1 ;  /* 0x0000000000017941 */ /* 0x000fea0003800000 */
.L_x_76:
        /* <DEDUP_REMOVED lines=10> */
.L_x_79:
[----:B------:R-:W-:Y:S05]  /*3360*/  BSYNC B1 ;  /* 0x0000000000017941 */ /* 0x000fea0003800000 */
.L_x_78:
        /* <DEDUP_REMOVED lines=10> */
.L_x_81:
[----:B------:R-:W-:Y:S05]  /*3410*/  BSYNC B1 ;  /* 0x0000000000017941 */ /* 0x000fea0003800000 */
.L_x_80:
        /* <DEDUP_REMOVED lines=9> */
.L_x_83:
[----:B------:R-:W-:Y:S05]  /*34b0*/  BSYNC B1 ;  /* 0x0000000000017941 */ /* 0x000fea0003800000 */
.L_x_82:
        /* <DEDUP_REMOVED lines=9> */
.L_x_85:
[----:B------:R-:W-:Y:S05]  /*3550*/  BSYNC B1 ;  /* 0x0000000000017941 */ /* 0x000fea0003800000 */
.L_x_84:
        /* <DEDUP_REMOVED lines=10> */
.L_x_87:
[----:B------:R-:W-:Y:S05]  /*3600*/  BSYNC B1 ;  /* 0x0000000000017941 */ /* 0x000fea0003800000 */
.L_x_86:
        /* <DEDUP_REMOVED lines=10> */
.L_x_89:
[----:B------:R-:W-:Y:S05]  /*36b0*/  BSYNC B1 ;  /* 0x0000000000017941 */ /* 0x000fea0003800000 */
.L_x_88:
        /* <DEDUP_REMOVED lines=9> */
.L_x_91:
[----:B------:R-:W-:Y:S05]  /*3750*/  BSYNC B1 ;  /* 0x0000000000017941 */ /* 0x000fea0003800000 */
.L_x_90:
        /* <DEDUP_REMOVED lines=9> */
.L_x_93:
[----:B------:R-:W-:Y:S05]  /*37f0*/  BSYNC B1 ;  /* 0x0000000000017941 */ /* 0x000fea0003800000 */
.L_x_92:
        /* <DEDUP_REMOVED lines=10> */
.L_x_95:
[----:B------:R-:W-:Y:S05]  /*38a0*/  BSYNC B1 ;  /* 0x0000000000017941 */ /* 0x000fea0003800000 */
.L_x_94:
        /* <DEDUP_REMOVED lines=10> */
.L_x_97:
[----:B------:R-:W-:Y:S05]  /*3950*/  BSYNC B1 ;  /* 0x0000000000017941 */ /* 0x000fea0003800000 */
.L_x_96:
        /* <DEDUP_REMOVED lines=9> */
.L_x_99:
[----:B------:R-:W-:Y:S05]  /*39f0*/  BSYNC B1 ;  /* 0x0000000000017941 */ /* 0x000fea0003800000 */
.L_x_98:
        /* <DEDUP_REMOVED lines=9> */
.L_x_101:
[----:B------:R-:W-:Y:S05]  /*3a90*/  BSYNC B1 ;  /* 0x0000000000017941 */ /* 0x000fea0003800000 */
.L_x_100:
        /* <DEDUP_REMOVED lines=10> */
.L_x_103:
[----:B------:R-:W-:Y:S05]  /*3b40*/  BSYNC B1 ;  /* 0x0000000000017941 */ /* 0x000fea0003800000 */
.L_x_102:
        /* <DEDUP_REMOVED lines=10> */
.L_x_105:
[----:B------:R-:W-:Y:S05]  /*3bf0*/  BSYNC B1 ;  /* 0x0000000000017941 */ /* 0x000fea0003800000 */
.L_x_104:
        /* <DEDUP_REMOVED lines=9> */
.L_x_107:
[----:B------:R-:W-:Y:S05]  /*3c90*/  BSYNC B1 ;  /* 0x0000000000017941 */ /* 0x000fea0003800000 */
.L_x_106:
        /* <DEDUP_REMOVED lines=9> */
.L_x_109:
[----:B------:R-:W-:Y:S05]  /*3d30*/  BSYNC B1 ;  /* 0x0000000000017941 */ /* 0x000fea0003800000 */
.L_x_108:
        /* <DEDUP_REMOVED lines=10> */
.L_x_111:
[----:B------:R-:W-:Y:S05]  /*3de0*/  BSYNC B1 ;  /* 0x0000000000017941 */ /* 0x000fea0003800000 */
.L_x_110:
        /* <DEDUP_REMOVED lines=10> */
.L_x_113:
[----:B------:R-:W-:Y:S05]  /*3e90*/  BSYNC B1 ;  /* 0x0000000000017941 */ /* 0x000fea0003800000 */
.L_x_112:
        /* <DEDUP_REMOVED lines=9> */
.L_x_115:
[----:B------:R-:W-:Y:S05]  /*3f30*/  BSYNC B1 ;  /* 0x0000000000017941 */ /* 0x000fea0003800000 */
.L_x_114:
        /* <DEDUP_REMOVED lines=9> */
.L_x_117:
[----:B------:R-:W-:Y:S05]  /*3fd0*/  BSYNC B1 ;  /* 0x0000000000017941 */ /* 0x000fea0003800000 */
.L_x_116:
        /* <DEDUP_REMOVED lines=10> */
.L_x_119:
[----:B------:R-:W-:Y:S05]  /*4080*/  BSYNC B1 ;  /* 0x0000000000017941 */ /* 0x000fea0003800000 */
.L_x_118:
        /* <DEDUP_REMOVED lines=10> */
.L_x_121:
[----:B------:R-:W-:Y:S05]  /*4130*/  BSYNC B1 ;  /* 0x0000000000017941 */ /* 0x000fea0003800000 */
.L_x_120:
        /* <DEDUP_REMOVED lines=9> */
.L_x_123:
[----:B------:R-:W-:Y:S05]  /*41d0*/  BSYNC B1 ;  /* 0x0000000000017941 */ /* 0x000fea0003800000 */
.L_x_122:
        /* <DEDUP_REMOVED lines=9> */
.L_x_125:
[----:B------:R-:W-:Y:S05]  /*4270*/  BSYNC B1 ;  /* 0x0000000000017941 */ /* 0x000fea0003800000 */
.L_x_124:
        /* <DEDUP_REMOVED lines=10> */
.L_x_127:
[----:B------:R-:W-:Y:S05]  /*4320*/  BSYNC B1 ;  /* 0x0000000000017941 */ /* 0x000fea0003800000 */
.L_x_126:
        /* <DEDUP_REMOVED lines=10> */
.L_x_129:
[----:B------:R-:W-:Y:S05]  /*43d0*/  BSYNC B1 ;  /* 0x0000000000017941 */ /* 0x000fea0003800000 */
.L_x_128:
        /* <DEDUP_REMOVED lines=9> */
.L_x_131:
[----:B------:R-:W-:Y:S05]  /*4470*/  BSYNC B1 ;  /* 0x0000000000017941 */ /* 0x000fea0003800000 */
.L_x_130:
        /* <DEDUP_REMOVED lines=9> */
.L_x_133:
[----:B------:R-:W-:Y:S05]  /*4510*/  BSYNC B1 ;  /* 0x0000000000017941 */ /* 0x000fea0003800000 */
.L_x_132:
        /* <DEDUP_REMOVED lines=10> */
.L_x_135:
[----:B------:R-:W-:Y:S05]  /*45c0*/  BSYNC B1 ;  /* 0x0000000000017941 */ /* 0x000fea0003800000 */
.L_x_134:
        /* <DEDUP_REMOVED lines=10> */
.L_x_137:
[----:B------:R-:W-:Y:S05]  /*4670*/  BSYNC B1 ;  /* 0x0000000000017941 */ /* 0x000fea0003800000 */
.L_x_136:
        /* <DEDUP_REMOVED lines=9> */
.L_x_139:
[----:B------:R-:W-:Y:S05]  /*4710*/  BSYNC B1 ;  /* 0x0000000000017941 */ /* 0x000fea0003800000 */
.L_x_138:
        /* <DEDUP_REMOVED lines=9> */
.L_x_141:
[----:B------:R-:W-:Y:S05]  /*47b0*/  BSYNC B1 ;  /* 0x0000000000017941 */ /* 0x000fea0003800000 */
.L_x_140:
        /* <DEDUP_REMOVED lines=10> */
.L_x_143:
[----:B------:R-:W-:Y:S05]  /*4860*/  BSYNC B1 ;  /* 0x0000000000017941 */ /* 0x000fea0003800000 */
.L_x_142:
        /* <DEDUP_REMOVED lines=10> */
.L_x_145:
[----:B------:R-:W-:Y:S05]  /*4910*/  BSYNC B1 ;  /* 0x0000000000017941 */ /* 0x000fea0003800000 */
.L_x_144:
        /* <DEDUP_REMOVED lines=9> */
.L_x_147:
[----:B------:R-:W-:Y:S05]  /*49b0*/  BSYNC B1 ;  /* 0x0000000000017941 */ /* 0x000fea0003800000 */
.L_x_146:
        /* <DEDUP_REMOVED lines=9> */
.L_x_149:
[----:B------:R-:W-:Y:S05]  /*4a50*/  BSYNC B1 ;  /* 0x0000000000017941 */ /* 0x000fea0003800000 */
.L_x_148:
        /* <DEDUP_REMOVED lines=10> */
.L_x_151:
[----:B------:R-:W-:Y:S05]  /*4b00*/  BSYNC B1 ;  /* 0x0000000000017941 */ /* 0x000fea0003800000 */
.L_x_150:
[----:B-----5:R-:W-:Y:S01]  /*4b10*/  HADD2.F32 R5, -RZ, R24.H0_H0 ;  /* 0x20000018ff057230 */ /* 0x020fe20000004100 */
[----:B------:R-:W-:Y:S01]  /*4b20*/  ISETP.GT.AND P0, PT, R4, 0x79, PT ;  /* 0x000000790400780c */ /* 0x000fe20003f04270 */
[----:B------:R-:W-:Y:S01]  /*4b30*/  @P2 IMAD.MOV.U32 R4, RZ, RZ, R10 ;  /* 0x000000ffff042224 */ /* 0x000fe200078e000a */
[----:B------:R-:W-:Y:S02]  /*4b40*/  BSSY B1, `(.L_x_152) ;  /* 0x000000a000017945 */ /* 0x000fe40003800000 */
[----:B------:R-:W-:Y:S01]  /*4b50*/  FMUL R5, R5, R90 ;  /* 0x0000005a05057220 */ /* 0x000fe20000400000 */
[----:B------:R-:W-:-:S03]  /*4b60*/  ISETP.GT.AND P3, PT, R3, RZ, P0 ;  /* 0x000000ff0300720c */ /* 0x000fc60000764270 */
[----:B------:R-:W-:-:S05]  /*4b70*/  FFMA R5, R84, R23, R5 ;  /* 0x0000001754057223 */ /* 0x000fca0000000005 */
[----:B------:R-:W-:-:S04]  /*4b80*/  F2FP.F16.F32.PACK_AB R5, RZ, R5 ;  /* 0x00000005ff05723e */ /* 0x000fc800000000ff */
[----:B0-----:R-:W-:Y:S01]  /*4b90*/  PRMT R14, R5, 0x7610, R14 ;  /* 0x00007610050e7816 */ /* 0x001fe2000000000e */
[----:B------:R-:W-:-:S05]  /*4ba0*/  @P2 IMAD.MOV.U32 R5, RZ, RZ, R11 ;  /* 0x000000ffff052224 */ /* 0x000fca00078e000b */
[----:B------:R0:W-:Y:S01]  /*4bb0*/  @P2 STG.E.U16 desc[UR36][R4.64+0xf0], R14 ;  /* 0x0000f00e04002986 */ /* 0x0001e2000c101524 */
[----:B------:R-:W-:Y:S05]  /*4bc0*/  @!P3 BRA `(.L_x_153) ;  /* 0x000000000004b947 */ /* 0x000fea0003800000 */
[----:B------:R0:W5:Y:S02]  /*4bd0*/  LDG.E.LTC128B.U16 R24, desc[UR36][R6.64+0xf2] ;  /* 0x0000f22406187981 */ /* 0x000164000c1e1520 */
.L_x_153:
[----:B------:R-:W-:Y:S05]  /*4be0*/  BSYNC B1 ;  /* 0x0000000000017941 */ /* 0x000fea0003800000 */
.L_x_152:
        /* <DEDUP_REMOVED lines=9> */
.L_x_155:
[----:B------:R-:W-:Y:S05]  /*4c80*/  BSYNC B1 ;  /* 0x0000000000017941 */ /* 0x000fea0003800000 */
.L_x_154:
[----:B-----5:R-:W-:Y:S01]  /*4c90*/  HADD2.F32 R5, -RZ, R24.H0_H0 ;  /* 0x20000018ff057230 */ /* 0x020fe20000004100 */
[----:B------:R-:W-:Y:S01]  /*4ca0*/  ISETP.GT.AND P0, PT, R3, 0x8, P0 ;  /* 0x000000080300780c */ /* 0x000fe20000704270 */
[----:B0-----:R-:W-:Y:S01]  /*4cb0*/  @P1 IMAD.MOV.U32 R4, RZ, RZ, R12 ;  /* 0x000000ffff041224 */ /* 0x001fe200078e000c */
[----:B------:R-:W-:Y:S02]  /*4cc0*/  BSSY B1, `(.L_x_156) ;  /* 0x0000009000017945 */ /* 0x000fe40003800000 */
[----:B------:R-:W-:-:S04]  /*4cd0*/  FMUL R5, R5, R90 ;  /* 0x0000005a05057220 */ /* 0x000fc80000400000 */
[----:B------:R-:W-:-:S05]  /*4ce0*/  FFMA R5, R86, R23, R5 ;  /* 0x0000001756057223 */ /* 0x000fca0000000005 */
[----:B------:R-:W-:-:S04]  /*4cf0*/  F2FP.F16.F32.PACK_AB R5, RZ, R5 ;  /* 0x00000005ff05723e */ /* 0x000fc800000000ff */
[----:B-1-3--:R-:W-:Y:S01]  /*4d00*/  PRMT R6, R5, 0x7610, R6 ;  /* 0x0000761005067816 */ /* 0x00afe20000000006 */
[----:B------:R-:W-:-:S05]  /*4d10*/  @P1 IMAD.MOV.U32 R5, RZ, RZ, R13 ;  /* 0x000000ffff051224 */ /* 0x000fca00078e000d */
[----:B------:R0:W-:Y:S01]  /*4d20*/  @P1 STG.E.U16 desc[UR36][R4.64+0xf0], R6 ;  /* 0x0000f00604001986 */ /* 0x0001e2000c101524 */
[----:B------:R-:W-:Y:S05]  /*4d30*/  @!P0 BRA `(.L_x_157) ;  /* 0x0000000000048947 */ /* 0x000fea0003800000 */
[----:B------:R1:W5:Y:S02]  /*4d40*/  LDG.E.LTC128B.U16 R24, desc[UR36][R8.64+0xf2] ;  /* 0x0000f22408187981 */ /* 0x000364000c1e1520 */
.L_x_157:
[----:B------:R-:W-:Y:S05]  /*4d50*/  BSYNC B1 ;  /* 0x0000000000017941 */ /* 0x000fea0003800000 */
.L_x_156:
[----:B------:R-:W-:Y:S05]  /*4d60*/  @!P0 BRA `(.L_x_158) ;  /* 0x0000001000e88947 */ /* 0x000fea0003800000 */
[----:B-----5:R-:W-:-:S05]  /*4d70*/  HADD2.F32 R3, -RZ, R24.H0_H0 ;  /* 0x20000018ff037230 */ /* 0x020fca0000004100 */
[----:B0-----:R-:W-:-:S04]  /*4d80*/  FMUL R4, R3, R90 ;  /* 0x0000005a03047220 */ /* 0x001fc80000400000 */
[----:B------:R-:W-:-:S05]  /*4d90*/  FFMA R4, R87, R23, R4 ;  /* 0x0000001757047223 */ /* 0x000fca0000000004 */
[----:B------:R-:W-:-:S05]  /*4da0*/  F2FP.F16.F32.PACK_AB R4, RZ, R4 ;  /* 0x00000004ff04723e */ /* 0x000fca00000000ff */
[----:B------:R3:W-:Y:S01]  /*4db0*/  STG.E.U16 desc[UR36][R12.64+0xf2], R4 ;  /* 0x0000f2040c007986 */ /* 0x0007e2000c101524 */
[----:B------:R-:W-:Y:S05]  /*4dc0*/  BRA `(.L_x_158) ;  /* 0x0000001000d07947 */ /* 0x000fea0003800000 */
.L_x_33:
[----:B------:R-:W-:Y:S01]  /*4dd0*/  ISETP.GT.AND P3, PT, R4, 0x1, PT ;  /* 0x000000010400780c */ /* 0x000fe20003f64270 */
[----:B------:R-:W-:Y:S01]  /*4de0*/  ULDC.64 UR4, c[0x0][0x5c0] ;  /* 0x0001700000047ab9 */ /* 0x000fe20000000a00 */
[-C--:B------:R-:W-:Y:S01]  /*4df0*/  FMUL R24, R24, R23.reuse ;  /* 0x0000001718187220 */ /* 0x080fe20000400000 */
[----:B------:R-:W-:Y:S01]  /*4e00*/  LEA R6, P4, R106, UR4, 0x1 ;  /* 0x000000046a067c11 */ /* 0x000fe2000f8808ff */
[-C--:B------:R-:W-:Y:S01]  /*4e10*/  FMUL R25, R25, R23.reuse ;  /* 0x0000001719197220 */ /* 0x080fe20000400000 */
[----:B------:R-:W-:Y:S01]  /*4e20*/  ISETP.GT.AND P0, PT, R3, RZ, P3 ;  /* 0x000000ff0300720c */ /* 0x000fe20001f04270 */
[-C--:B------:R-:W-:Y:S01]  /*4e30*/  FMUL R26, R26, R23.reuse ;  /* 0x000000171a1a7220 */ /* 0x080fe20000400000 */
[----:B------:R-:W-:Y:S01]  /*4e40*/  F2FP.F16.F32.PACK_AB R24, RZ, R24 ;  /* 0x00000018ff18723e */ /* 0x000fe200000000ff */
[-C--:B------:R-:W-:Y:S01]  /*4e50*/  FMUL R27, R27, R23.reuse ;  /* 0x000000171b1b7220 */ /* 0x080fe20000400000 */
[----:B------:R-:W-:Y:S01]  /*4e60*/  LEA.HI.X R7, R106, UR5, R103, 0x1, P4 ;  /* 0x000000056a077c11 */ /* 0x000fe2000a0f0c67 */
[----:B------:R-:W-:Y:S01]  /*4e70*/  FMUL R28, R28, R23 ;  /* 0x000000171c1c7220 */ /* 0x000fe20000400000 */
[----:B------:R-:W-:Y:S01]  /*4e80*/  F2FP.F16.F32.PACK_AB R25, RZ, R25 ;  /* 0x00000019ff19723e */ /* 0x000fe200000000ff */
[-C--:B------:R-:W-:Y:S01]  /*4e90*/  FMUL R29, R29, R23.reuse ;  /* 0x000000171d1d7220 */ /* 0x080fe20000400000 */
[----:B------:R-:W-:Y:S01]  /*4ea0*/  ISETP.GT.AND P2, PT, R3, 0x8, P2 ;  /* 0x000000080300780c */ /* 0x000fe20001744270 */
[----:B------:R-:W-:Y:S01]  /*4eb0*/  @P1 STG.E.U16 desc[UR36][R6.64], R24 ;  /* 0x0000001806001986 */ /* 0x000fe2000c101524 */
[----:B------:R-:W-:Y:S01]  /*4ec0*/  ISETP.GT.AND P1, PT, R4, 0x8, PT ;  /* 0x000000080400780c */ /* 0x000fe20003f24270 */
[-C--:B------:R-:W-:Y:S01]  /*4ed0*/  FMUL R30, R30, R23.reuse ;  /* 0x000000171e1e7220 */ /* 0x080fe20000400000 */
[C---:B------:R-:W-:Y:S01]  /*4ee0*/  SHF.L.U64.HI R5, R91.reuse, 0x1, R92 ;  /* 0x000000015b057819 */ /* 0x040fe2000001025c */
[----:B------:R-:W-:Y:S01]  /*4ef0*/  @P0 STG.E.U16 desc[UR36][R6.64+0x2], R25 ;  /* 0x0000021906000986 */ /* 0x000fe2000c101524 */
[----:B------:R-:W-:Y:S01]  /*4f00*/  LEA R8, P5, R91, R6, 0x1 ;  /* 0x000000065b087211 */ /* 0x000fe200078a08ff */
[-C--:B------:R-:W-:Y:S01]  /*4f10*/  FMUL R31, R31, R23.reuse ;  /* 0x000000171f1f7220 */ /* 0x080fe20000400000 */
[----:B------:R-:W-:Y:S01]  /*4f20*/  ISETP.GT.AND P3, PT, R3, 0x8, P3 ;  /* 0x000000080300780c */ /* 0x000fe20001f64270 */
[-C--:B------:R-:W-:Y:S01]  /*4f30*/  FMUL R32, R32, R23.reuse ;  /* 0x0000001720207220 */ /* 0x080fe20000400000 */
[----:B------:R-:W-:Y:S01]  /*4f40*/  ISETP.GT.AND P0, PT, R4, 0x9, PT ;  /* 0x000000090400780c */ /* 0x000fe20003f04270 */
[----:B------:R-:W-:Y:S01]  /*4f50*/  IMAD.X R9, R5, 0x1, R7, P5 ;  /* 0x0000000105097824 */ /* 0x000fe200028e0607 */
[----:B------:R-:W-:Y:S01]  /*4f60*/  ISETP.GT.AND P4, PT, R3, RZ, P1 ;  /* 0x000000ff0300720c */ /* 0x000fe20000f84270 */
[-C--:B------:R-:W-:Y:S01]  /*4f70*/  FMUL R33, R33, R23.reuse ;  /* 0x0000001721217220 */ /* 0x080fe20000400000 */
[----:B------:R-:W-:Y:S01]  /*4f80*/  F2FP.F16.F32.PACK_AB R26, RZ, R26 ;  /* 0x0000001aff1a723e */ /* 0x000fe200000000ff */
[-C--:B------:R-:W-:Y:S01]  /*4f90*/  FMUL R34, R34, R23.reuse ;  /* 0x0000001722227220 */ /* 0x080fe20000400000 */
[----:B------:R-:W-:Y:S01]  /*4fa0*/  ISETP.GT.AND P5, PT, R3, RZ, P0 ;  /* 0x000000ff0300720c */ /* 0x000fe200007a4270 */
[----:B------:R-:W-:Y:S01]  /*4fb0*/  FMUL R35, R35, R23 ;  /* 0x0000001723237220 */ /* 0x000fe20000400000 */
[----:B------:R-:W-:Y:S01]  /*4fc0*/  F2FP.F16.F32.PACK_AB R27, RZ, R27 ;  /* 0x0000001bff1b723e */ /* 0x000fe200000000ff */
[----:B------:R-:W-:Y:S01]  /*4fd0*/  @P2 STG.E.U16 desc[UR36][R8.64], R26 ;  /* 0x0000001a08002986 */ /* 0x000fe2000c101524 */
[----:B------:R-:W-:Y:S01]  /*4fe0*/  F2FP.F16.F32.PACK_AB R28, RZ, R28 ;  /* 0x0000001cff1c723e */ /* 0x000fe200000000ff */
[-C--:B------:R-:W-:Y:S01]  /*4ff0*/  FMUL R36, R36, R23.reuse ;  /* 0x0000001724247220 */ /* 0x080fe20000400000 */
[----:B------:R-:W-:Y:S01]  /*5000*/  ISETP.GT.AND P2, PT, R3, 0x8, P1 ;  /* 0x000000080300780c */ /* 0x000fe20000f44270 */
[----:B------:R-:W-:Y:S01]  /*5010*/  @P3 STG.E.U16 desc[UR36][R8.64+0x2], R27 ;  /* 0x0000021b08003986 */ /* 0x000fe2000c101524 */
[----:B------:R-:W-:Y:S01]  /*5020*/  ISETP.GT.AND P1, PT, R4, 0x10, PT ;  /* 0x000000100400780c */ /* 0x000fe20003f24270 */
[----:B------:R-:W-:Y:S01]  /*5030*/  FMUL R37, R37, R23 ;  /* 0x0000001725257220 */ /* 0x000fe20000400000 */
[----:B------:R-:W-:Y:S01]  /*5040*/  F2FP.F16.F32.PACK_AB R29, RZ, R29 ;  /* 0x0000001dff1d723e */ /* 0x000fe200000000ff */
[----:B------:R-:W-:Y:S01]  /*5050*/  @P4 STG.E.U16 desc[UR36][R6.64+0x10], R28 ;  /* 0x0000101c06004986 */ /* 0x000fe2000c101524 */
[C---:B------:R-:W-:Y:S01]  /*5060*/  ISETP.GT.AND P3, PT, R3.reuse, 0x8, P0 ;  /* 0x000000080300780c */ /* 0x040fe20000764270 */
[-C--:B------:R-:W-:Y:S01]  /*5070*/  FMUL R38, R38, R23.reuse ;  /* 0x0000001726267220 */ /* 0x080fe20000400000 */
[----:B------:R-:W-:Y:S01]  /*5080*/  ISETP.GT.AND P0, PT, R4, 0x11, PT ;  /* 0x000000110400780c */ /* 0x000fe20003f04270 */
[----:B------:R-:W-:Y:S01]  /*5090*/  @P5 STG.E.U16 desc[UR36][R6.64+0x12], R29 ;  /* 0x0000121d06005986 */ /* 0x000fe2000c101524 */
        /* <DEDUP_REMOVED lines=161> */
[----:B------:R-:W-:Y:S01]  /*5ab0*/  FMUL R87, R87, R23 ;  /* 0x0000001757577220 */ /* 0x000fe20000400000 */
[----:B------:R-:W-:-:S02]  /*5ac0*/  F2FP.F16.F32.PACK_AB R62, RZ, R62 ;  /* 0x0000003eff3e723e */ /* 0x000fc400000000ff */
[C---:B------:R-:W-:Y:S02]  /*5ad0*/  ISETP.GT.AND P5, PT, R3.reuse, RZ, P0 ;  /* 0x000000ff0300720c */ /* 0x040fe400007a4270 */
[----:B------:R-:W-:Y:S01]  /*5ae0*/  F2FP.F16.F32.PACK_AB R63, RZ, R63 ;  /* 0x0000003fff3f723e */ /* 0x000fe200000000ff */
[----:B------:R-:W-:Y:S01]  /*5af0*/  @P2 STG.E.U16 desc[UR36][R8.64+0x90], R62 ;  /* 0x0000903e08002986 */ /* 0x000fe2000c101524 */
[----:B------:R-:W-:Y:S02]  /*5b00*/  F2FP.F16.F32.PACK_AB R64, RZ, R64 ;  /* 0x00000040ff40723e */ /* 0x000fe400000000ff */
[C---:B------:R-:W-:Y:S01]  /*5b10*/  ISETP.GT.AND P2, PT, R3.reuse, 0x8, P1 ;  /* 0x000000080300780c */ /* 0x040fe20000f44270 */
[----:B------:R-:W-:Y:S01]  /*5b20*/  @P3 STG.E.U16 desc[UR36][R8.64+0x92], R63 ;  /* 0x0000923f08003986 */ /* 0x000fe2000c101524 */
[----:B------:R-:W-:Y:S02]  /*5b30*/  ISETP.GT.AND P1, PT, R4, 0x58, PT ;  /* 0x000000580400780c */ /* 0x000fe40003f24270 */
[----:B------:R-:W-:Y:S01]  /*5b40*/  F2FP.F16.F32.PACK_AB R65, RZ, R65 ;  /* 0x00000041ff41723e */ /* 0x000fe200000000ff */
[----:B------:R-:W-:Y:S01]  /*5b50*/  @P4 STG.E.U16 desc[UR36][R6.64+0xa0], R64 ;  /* 0x0000a04006004986 */ /* 0x000fe2000c101524 */
[----:B------:R-:W-:-:S02]  /*5b60*/  ISETP.GT.AND P3, PT, R3, 0x8, P0 ;  /* 0x000000080300780c */ /* 0x000fc40000764270 */
[----:B------:R-:W-:Y:S01]  /*5b70*/  ISETP.GT.AND P0, PT, R4, 0x59, PT ;  /* 0x000000590400780c */ /* 0x000fe20003f04270 */
[----:B------:R-:W-:Y:S01]  /*5b80*/  @P5 STG.E.U16 desc[UR36][R6.64+0xa2], R65 ;  /* 0x0000a24106005986 */ /* 0x000fe2000c101524 */
[C---:B------:R-:W-:Y:S02]  /*5b90*/  ISETP.GT.AND P4, PT, R3.reuse, RZ, P1 ;  /* 0x000000ff0300720c */ /* 0x040fe40000f84270 */
[----:B------:R-:W-:Y:S02]  /*5ba0*/  F2FP.F16.F32.PACK_AB R66, RZ, R66 ;  /* 0x00000042ff42723e */ /* 0x000fe400000000ff */
[----:B------:R-:W-:Y:S02]  /*5bb0*/  ISETP.GT.AND P5, PT, R3, RZ, P0 ;  /* 0x000000ff0300720c */ /* 0x000fe400007a4270 */
[----:B------:R-:W-:Y:S01]  /*5bc0*/  F2FP.F16.F32.PACK_AB R67, RZ, R67 ;  /* 0x00000043ff43723e */ /* 0x000fe200000000ff */
[----:B------:R-:W-:Y:S01]  /*5bd0*/  @P2 STG.E.U16 desc[UR36][R8.64+0xa0], R66 ;  /* 0x0000a04208002986 */ /* 0x000fe2000c101524 */
[----:B------:R-:W-:-:S02]  /*5be0*/  F2FP.F16.F32.PACK_AB R68, RZ, R68 ;  /* 0x00000044ff44723e */ /* 0x000fc400000000ff */
[C---:B------:R-:W-:Y:S01]  /*5bf0*/  ISETP.GT.AND P2, PT, R3.reuse, 0x8, P1 ;  /* 0x000000080300780c */ /* 0x040fe20000f44270 */
[----:B------:R-:W-:Y:S01]  /*5c00*/  @P3 STG.E.U16 desc[UR36][R8.64+0xa2], R67 ;  /* 0x0000a24308003986 */ /* 0x000fe2000c101524 */
[C---:B------:R-:W-:Y:S02]  /*5c10*/  ISETP.GT.AND P1, PT, R4.reuse, 0x60, PT ;  /* 0x000000600400780c */ /* 0x040fe40003f24270 */
[----:B------:R-:W-:Y:S01]  /*5c20*/  F2FP.F16.F32.PACK_AB R69, RZ, R69 ;  /* 0x00000045ff45723e */ /* 0x000fe200000000ff */
[----:B------:R-:W-:Y:S01]  /*5c30*/  @P4 STG.E.U16 desc[UR36][R6.64+0xb0], R68 ;  /* 0x0000b04406004986 */ /* 0x000fe2000c101524 */
[C---:B------:R-:W-:Y:S02]  /*5c40*/  ISETP.GT.AND P3, PT, R3.reuse, 0x8, P0 ;  /* 0x000000080300780c */ /* 0x040fe40000764270 */
[----:B------:R-:W-:Y:S01]  /*5c50*/  ISETP.GT.AND P0, PT, R4, 0x61, PT ;  /* 0x000000610400780c */ /* 0x000fe20003f04270 */
[----:B------:R-:W-:Y:S01]  /*5c60*/  @P5 STG.E.U16 desc[UR36][R6.64+0xb2], R69 ;  /* 0x0000b24506005986 */ /* 0x000fe2000c101524 */
[----:B------:R-:W-:-:S02]  /*5c70*/  ISETP.GT.AND P4, PT, R3, RZ, P1 ;  /* 0x000000ff0300720c */ /* 0x000fc40000f84270 */
[C---:B------:R-:W-:Y:S02]  /*5c80*/  ISETP.GT.AND P5, PT, R3.reuse, RZ, P0 ;  /* 0x000000ff0300720c */ /* 0x040fe400007a4270 */
[----:B------:R-:W-:Y:S02]  /*5c90*/  F2FP.F16.F32.PACK_AB R70, RZ, R70 ;  /* 0x00000046ff46723e */ /* 0x000fe400000000ff */
[----:B------:R-:W-:Y:S02]  /*5ca0*/  F2FP.F16.F32.PACK_AB R71, RZ, R71 ;  /* 0x00000047ff47723e */ /* 0x000fe400000000ff */
[----:B------:R-:W-:Y:S01]  /*5cb0*/  F2FP.F16.F32.PACK_AB R72, RZ, R72 ;  /* 0x00000048ff48723e */ /* 0x000fe200000000ff */
[----:B------:R-:W-:Y:S01]  /*5cc0*/  @P2 STG.E.U16 desc[UR36][R8.64+0xb0], R70 ;  /* 0x0000b04608002986 */ /* 0x000fe2000c101524 */
[----:B------:R-:W-:Y:S02]  /*5cd0*/  F2FP.F16.F32.PACK_AB R73, RZ, R73 ;  /* 0x00000049ff49723e */ /* 0x000fe400000000ff */
[C---:B------:R-:W-:Y:S01]  /*5ce0*/  ISETP.GT.AND P1, PT, R3.reuse, 0x8, P1 ;  /* 0x000000080300780c */ /* 0x040fe20000f24270 */
[----:B------:R-:W-:Y:S01]  /*5cf0*/  @P3 STG.E.U16 desc[UR36][R8.64+0xb2], R71 ;  /* 0x0000b24708003986 */ /* 0x000fe2000c101524 */
[----:B------:R-:W-:-:S02]  /*5d00*/  ISETP.GT.AND P2, PT, R3, 0x8, P0 ;  /* 0x000000080300780c */ /* 0x000fc40000744270 */
[C---:B------:R-:W-:Y:S01]  /*5d10*/  ISETP.GT.AND P0, PT, R4.reuse, 0x69, PT ;  /* 0x000000690400780c */ /* 0x040fe20003f04270 */
[----:B------:R-:W-:Y:S01]  /*5d20*/  @P4 STG.E.U16 desc[UR36][R6.64+0xc0], R72 ;  /* 0x0000c04806004986 */ /* 0x000fe2000c101524 */
[----:B------:R-:W-:Y:S02]  /*5d30*/  ISETP.GT.AND P4, PT, R4, 0x68, PT ;  /* 0x000000680400780c */ /* 0x000fe40003f84270 */
[----:B------:R-:W-:Y:S01]  /*5d40*/  F2FP.F16.F32.PACK_AB R74, RZ, R74 ;  /* 0x0000004aff4a723e */ /* 0x000fe200000000ff */
[----:B------:R-:W-:Y:S01]  /*5d50*/  @P5 STG.E.U16 desc[UR36][R6.64+0xc2], R73 ;  /* 0x0000c24906005986 */ /* 0x000fe2000c101524 */
[C---:B------:R-:W-:Y:S02]  /*5d60*/  ISETP.GT.AND P5, PT, R3.reuse, RZ, P4 ;  /* 0x000000ff0300720c */ /* 0x040fe400027a4270 */
[----:B------:R-:W-:Y:S01]  /*5d70*/  ISETP.GT.AND P3, PT, R3, RZ, P0 ;  /* 0x000000ff0300720c */ /* 0x000fe20000764270 */
[----:B------:R-:W-:Y:S01]  /*5d80*/  @P1 STG.E.U16 desc[UR36][R8.64+0xc0], R74 ;  /* 0x0000c04a08001986 */ /* 0x000fe2000c101524 */
[----:B------:R-:W-:-:S02]  /*5d90*/  F2FP.F16.F32.PACK_AB R75, RZ, R75 ;  /* 0x0000004bff4b723e */ /* 0x000fc400000000ff */
[----:B------:R-:W-:Y:S02]  /*5da0*/  F2FP.F16.F32.PACK_AB R76, RZ, R76 ;  /* 0x0000004cff4c723e */ /* 0x000fe400000000ff */
[C---:B------:R-:W-:Y:S01]  /*5db0*/  ISETP.GT.AND P4, PT, R3.reuse, 0x8, P4 ;  /* 0x000000080300780c */ /* 0x040fe20002784270 */
[----:B------:R-:W-:Y:S01]  /*5dc0*/  @P2 STG.E.U16 desc[UR36][R8.64+0xc2], R75 ;  /* 0x0000c24b08002986 */ /* 0x000fe2000c101524 */
[----:B------:R-:W-:Y:S02]  /*5dd0*/  F2FP.F16.F32.PACK_AB R77, RZ, R77 ;  /* 0x0000004dff4d723e */ /* 0x000fe400000000ff */
[C---:B------:R-:W-:Y:S01]  /*5de0*/  ISETP.GT.AND P2, PT, R4.reuse, 0x71, PT ;  /* 0x000000710400780c */ /* 0x040fe20003f44270 */
[----:B------:R-:W-:Y:S01]  /*5df0*/  @P5 STG.E.U16 desc[UR36][R6.64+0xd0], R76 ;  /* 0x0000d04c06005986 */ /* 0x000fe2000c101524 */
[----:B------:R-:W-:Y:S02]  /*5e00*/  ISETP.GT.AND P5, PT, R3, 0x8, P0 ;  /* 0x000000080300780c */ /* 0x000fe400007a4270 */
[C---:B------:R-:W-:Y:S01]  /*5e10*/  ISETP.GT.AND P1, PT, R4.reuse, 0x78, PT ;  /* 0x000000780400780c */ /* 0x040fe20003f24270 */
[----:B------:R-:W-:Y:S01]  /*5e20*/  @P3 STG.E.U16 desc[UR36][R6.64+0xd2], R77 ;  /* 0x0000d24d06003986 */ /* 0x000fe2000c101524 */
[----:B------:R-:W-:-:S02]  /*5e30*/  ISETP.GT.AND P3, PT, R4, 0x70, PT ;  /* 0x000000700400780c */ /* 0x000fc40003f64270 */
[----:B------:R-:W-:Y:S01]  /*5e40*/  ISETP.GT.AND P0, PT, R4, 0x79, PT ;  /* 0x000000790400780c */ /* 0x000fe20003f04270 */
[----:B------:R-:W-:Y:S01]  /*5e50*/  @P4 IMAD.MOV.U32 R4, RZ, RZ, R8 ;  /* 0x000000ffff044224 */ /* 0x000fe200078e0008 */
[----:B------:R-:W-:Y:S01]  /*5e60*/  F2FP.F16.F32.PACK_AB R78, RZ, R78 ;  /* 0x0000004eff4e723e */ /* 0x000fe200000000ff */
[----:B------:R-:W-:Y:S01]  /*5e70*/  @P4 IMAD.MOV.U32 R5, RZ, RZ, R9 ;  /* 0x000000ffff054224 */ /* 0x000fe200078e0009 */
[----:B------:R-:W-:Y:S02]  /*5e80*/  F2FP.F16.F32.PACK_AB R79, RZ, R79 ;  /* 0x0000004fff4f723e */ /* 0x000fe400000000ff */
[----:B------:R-:W-:Y:S02]  /*5e90*/  F2FP.F16.F32.PACK_AB R80, RZ, R80 ;  /* 0x00000050ff50723e */ /* 0x000fe400000000ff */
[----:B------:R0:W-:Y:S01]  /*5ea0*/  @P4 STG.E.U16 desc[UR36][R4.64+0xd0], R78 ;  /* 0x0000d04e04004986 */ /* 0x0001e2000c101524 */
[----:B------:R-:W-:Y:S02]  /*5eb0*/  ISETP.GT.AND P4, PT, R3, RZ, P2 ;  /* 0x000000ff0300720c */ /* 0x000fe40001784270 */
[----:B------:R-:W-:-:S02]  /*5ec0*/  F2FP.F16.F32.PACK_AB R81, RZ, R81 ;  /* 0x00000051ff51723e */ /* 0x000fc400000000ff */
[----:B------:R-:W-:Y:S02]  /*5ed0*/  ISETP.GT.AND P2, PT, R3, 0x8, P2 ;  /* 0x000000080300780c */ /* 0x000fe40001744270 */
[----:B------:R-:W-:Y:S02]  /*5ee0*/  F2FP.F16.F32.PACK_AB R82, RZ, R82 ;  /* 0x00000052ff52723e */ /* 0x000fe400000000ff */
[----:B------:R-:W-:Y:S02]  /*5ef0*/  F2FP.F16.F32.PACK_AB R83, RZ, R83 ;  /* 0x00000053ff53723e */ /* 0x000fe400000000ff */
[----:B------:R-:W-:Y:S01]  /*5f00*/  F2FP.F16.F32.PACK_AB R84, RZ, R84 ;  /* 0x00000054ff54723e */ /* 0x000fe200000000ff */
[----:B0-----:R-:W-:Y:S01]  /*5f10*/  @P5 IMAD.MOV.U32 R4, RZ, RZ, R8 ;  /* 0x000000ffff045224 */ /* 0x001fe200078e0008 */
[----:B------:R-:W-:Y:S01]  /*5f20*/  F2FP.F16.F32.PACK_AB R85, RZ, R85 ;  /* 0x00000055ff55723e */ /* 0x000fe200000000ff */
[----:B------:R-:W-:Y:S01]  /*5f30*/  @P5 IMAD.MOV.U32 R5, RZ, RZ, R9 ;  /* 0x000000ffff055224 */ /* 0x000fe200078e0009 */
[----:B------:R-:W-:-:S02]  /*5f40*/  F2FP.F16.F32.PACK_AB R86, RZ, R86 ;  /* 0x00000056ff56723e */ /* 0x000fc400000000ff */
[----:B------:R-:W-:Y:S02]  /*5f50*/  F2FP.F16.F32.PACK_AB R87, RZ, R87 ;  /* 0x00000057ff57723e */ /* 0x000fe400000000ff */
[----:B------:R0:W-:Y:S01]  /*5f60*/  @P5 STG.E.U16 desc[UR36][R4.64+0xd2], R79 ;  /* 0x0000d24f04005986 */ /* 0x0001e2000c101524 */
[C---:B------:R-:W-:Y:S02]  /*5f70*/  ISETP.GT.AND P5, PT, R3.reuse, RZ, P3 ;  /* 0x000000ff0300720c */ /* 0x040fe40001fa4270 */
[----:B------:R-:W-:-:S11]  /*5f80*/  ISETP.GT.AND P3, PT, R3, 0x8, P3 ;  /* 0x000000080300780c */ /* 0x000fd60001f64270 */
[----:B0-----:R-:W-:Y:S02]  /*5f90*/  @P5 IMAD.MOV.U32 R4, RZ, RZ, R6 ;  /* 0x000000ffff045224 */ /* 0x001fe400078e0006 */
[----:B------:R-:W-:-:S05]  /*5fa0*/  @P5 IMAD.MOV.U32 R5, RZ, RZ, R7 ;  /* 0x000000ffff055224 */ /* 0x000fca00078e0007 */
[----:B------:R0:W-:Y:S01]  /*5fb0*/  @P5 STG.E.U16 desc[UR36][R4.64+0xe0], R80 ;  /* 0x0000e05004005986 */ /* 0x0001e2000c101524 */
[C---:B------:R-:W-:Y:S02]  /*5fc0*/  ISETP.GT.AND P5, PT, R3.reuse, RZ, P0 ;  /* 0x000000ff0300720c */ /* 0x040fe400007a4270 */
[----:B------:R-:W-:Y:S01]  /*5fd0*/  ISETP.GT.AND P0, PT, R3, 0x8, P0 ;  /* 0x000000080300780c */ /* 0x000fe20000704270 */
[----:B0-----:R-:W-:Y:S02]  /*5fe0*/  @P4 IMAD.MOV.U32 R4, RZ, RZ, R6 ;  /* 0x000000ffff044224 */ /* 0x001fe400078e0006 */
[----:B------:R-:W-:-:S05]  /*5ff0*/  @P4 IMAD.MOV.U32 R5, RZ, RZ, R7 ;  /* 0x000000ffff054224 */ /* 0x000fca00078e0007 */
[----:B------:R0:W-:Y:S01]  /*6000*/  @P4 STG.E.U16 desc[UR36][R4.64+0xe2], R81 ;  /* 0x0000e25104004986 */ /* 0x0001e2000c101524 */
[C---:B------:R-:W-:Y:S02]  /*6010*/  ISETP.GT.AND P4, PT, R3.reuse, RZ, P1 ;  /* 0x000000ff0300720c */ /* 0x040fe40000f84270 */
[----:B------:R-:W-:Y:S01]  /*6020*/  ISETP.GT.AND P1, PT, R3, 0x8, P1 ;  /* 0x000000080300780c */ /* 0x000fe20000f24270 */
[----:B0-----:R-:W-:Y:S02]  /*6030*/  @P3 IMAD.MOV.U32 R4, RZ, RZ, R8 ;  /* 0x000000ffff043224 */ /* 0x001fe400078e0008 */
[----:B------:R-:W-:-:S05]  /*6040*/  @P3 IMAD.MOV.U32 R5, RZ, RZ, R9 ;  /* 0x000000ffff053224 */ /* 0x000fca00078e0009 */
[----:B------:R0:W-:Y:S02]  /*6050*/  @P3 STG.E.U16 desc[UR36][R4.64+0xe0], R82 ;  /* 0x0000e05204003986 */ /* 0x0001e4000c101524 */
[----:B0-----:R-:W-:Y:S02]  /*6060*/  @P2 IMAD.MOV.U32 R4, RZ, RZ, R8 ;  /* 0x000000ffff042224 */ /* 0x001fe400078e0008 */
[----:B------:R-:W-:-:S05]  /*6070*/  @P2 IMAD.MOV.U32 R5, RZ, RZ, R9 ;  /* 0x000000ffff052224 */ /* 0x000fca00078e0009 */
[----:B------:R0:W-:Y:S02]  /*6080*/  @P2 STG.E.U16 desc[UR36][R4.64+0xe2], R83 ;  /* 0x0000e25304002986 */ /* 0x0001e4000c101524 */
[----:B0-----:R-:W-:Y:S02]  /*6090*/  @P4 IMAD.MOV.U32 R4, RZ, RZ, R6 ;  /* 0x000000ffff044224 */ /* 0x001fe400078e0006 */
[----:B------:R-:W-:-:S05]  /*60a0*/  @P4 IMAD.MOV.U32 R5, RZ, RZ, R7 ;  /* 0x000000ffff054224 */ /* 0x000fca00078e0007 */
[----:B------:R0:W-:Y:S04]  /*60b0*/  @P4 STG.E.U16 desc[UR36][R4.64+0xf0], R84 ;  /* 0x0000f05404004986 */ /* 0x0001e8000c101524 */
[----:B------:R1:W-:Y:S01]  /*60c0*/  @P5 STG.E.U16 desc[UR36][R6.64+0xf2], R85 ;  /* 0x0000f25506005986 */ /* 0x0003e2000c101524 */
[----:B0-----:R-:W-:Y:S02]  /*60d0*/  @P1 IMAD.MOV.U32 R4, RZ, RZ, R8 ;  /* 0x000000ffff041224 */ /* 0x001fe400078e0008 */
[----:B------:R-:W-:-:S05]  /*60e0*/  @P1 IMAD.MOV.U32 R5, RZ, RZ, R9 ;  /* 0x000000ffff051224 */ /* 0x000fca00078e0009 */
[----:B------:R1:W-:Y:S04]  /*60f0*/  @P1 STG.E.U16 desc[UR36][R4.64+0xf0], R86 ;  /* 0x0000f05604001986 */ /* 0x0003e8000c101524 */
[----:B------:R1:W-:Y:S02]  /*6100*/  @P0 STG.E.U16 desc[UR36][R8.64+0xf2], R87 ;  /* 0x0000f25708000986 */ /* 0x0003e4000c101524 */
.L_x_158:
[----:B------:R-:W-:Y:S05]  /*6110*/  BSYNC B0 ;  /* 0x0000000000007941 */ /* 0x000fea0003800000 */
.L_x_32:
[----:B------:R-:W-:Y:S01]  /*6120*/  IADD3 R16, P0, R16, UR38, RZ ;  /* 0x0000002610107c10 */ /* 0x000fe2000ff1e0ff */
[----:B------:R-:W-:Y:S01]  /*6130*/  ULDC.64 UR4, c[0x0][0x650] ;  /* 0x0001940000047ab9 */ /* 0x000fe20000000a00 */
[----:B------:R-:W-:Y:S01]  /*6140*/  PRMT R3, RZ, 0x7610, R3 ;  /* 0x00007610ff037816 */ /* 0x000fe20000000003 */
[----:B------:R-:W-:Y:S01]  /*6150*/  IMAD.MOV.U32 R100, RZ, RZ, -0x1 ;  /* 0xffffffffff647424 */ /* 0x000fe200078e00ff */
[----:B------:R-:W-:Y:S01]  /*6160*/  IADD3.X R17, R17, UR41, RZ, P0, !PT ;  /* 0x0000002911117c10 */ /* 0x000fe200087fe4ff */
[----:B------:R-:W-:Y:S01]  /*6170*/  IMAD.MOV.U32 R101, RZ, RZ, -0x1 ;  /* 0xffffffffff657424 */ /* 0x000fe200078e00ff */
[----:B------:R-:W-:-:S04]  /*6180*/  ISETP.GE.U32.AND P0, PT, R16, UR4, PT ;  /* 0x0000000410007c0c */ /* 0x000fc8000bf06070 */
[----:B------:R-:W-:-:S13]  /*6190*/  ISETP.GE.U32.AND.EX P0, PT, R17, UR5, PT, P0 ;  /* 0x0000000511007c0c */ /* 0x000fda000bf06100 */
[----:B------:R-:W-:Y:S05]  /*61a0*/  @P0 BRA `(.L_x_159) ;  /* 0x00000004004c0947 */ /* 0x000fea0003800000 */
[----:B------:R-:W0:Y:S01]  /*61b0*/  LDC.64 R10, c[0x0][0x628] ;  /* 0x00018a00ff0a7b82 */ /* 0x000e220000000a00 */
[----:B---3--:R-:W3:Y:S01]  /*61c0*/  S2R R12, SR_CTAID.X ;  /* 0x00000000000c7919 */ /* 0x008ee20000002500 */
[----:B-12-4-:R-:W-:Y:S02]  /*61d0*/  IMAD.MOV.U32 R8, RZ, RZ, R16 ;  /* 0x000000ffff087224 */ /* 0x016fe400078e0010 */
[----:B------:R-:W-:Y:S01]  /*61e0*/  IMAD.MOV.U32 R9, RZ, RZ, R17 ;  /* 0x000000ffff097224 */ /* 0x000fe200078e0011 */
[----:B------:R-:W1:Y:S03]  /*61f0*/  S2R R20, SR_CTAID.Y ;  /* 0x0000000000147919 */ /* 0x000e660000002600 */
[----:B------:R-:W2:Y:S08]  /*6200*/  LDC R0, c[0x0][0x630] ;  /* 0x00018c00ff007b82 */ /* 0x000eb00000000800 */
[----:B------:R-:W4:Y:S01]  /*6210*/  LDC.64 R14, c[0x0][0x620] ;  /* 0x00018800ff0e7b82 */ /* 0x000f220000000a00 */
[----:B0-----:R-:W-:-:S04]  /*6220*/  ISETP.NE.U32.AND P0, PT, R10, RZ, PT ;  /* 0x000000ff0a00720c */ /* 0x001fc80003f05070 */
[----:B------:R-:W-:-:S13]  /*6230*/  ISETP.NE.AND.EX P0, PT, R11, RZ, PT, P0 ;  /* 0x000000ff0b00720c */ /* 0x000fda0003f05300 */
[----:B-1234-:R-:W-:Y:S05]  /*6240*/  @!P0 BRA `(.L_x_160) ;  /* 0x0000000000288947 */ /* 0x01efea0003800000 */
        /* <DEDUP_REMOVED lines=10> */
.L_x_160:
[-CC-:B------:R-:W-:Y:S01]  /*62f0*/  SHF.R.U64 R101, R8, R0.reuse, R9.reuse ;  /* 0x0000000008657219 */ /* 0x180fe20000001209 */
[----:B------:R-:W0:Y:S01]  /*6300*/  LDC.64 R26, c[0x0][0x640] ;  /* 0x00019000ff1a7b82 */ /* 0x000e220000000a00 */
[----:B------:R-:W-:Y:S01]  /*6310*/  SHF.R.U32.HI R0, RZ, R0, R9 ;  /* 0x00000000ff007219 */ /* 0x000fe20000011609 */
[----:B------:R-:W-:Y:S01]  /*6320*/  ULDC UR4, c[0x0][0x150] ;  /* 0x0000540000047ab9 */ /* 0x000fe20000000800 */
[----:B------:R-:W-:Y:S02]  /*6330*/  IADD3 R3, P0, RZ, -R101, RZ ;  /* 0x80000065ff037210 */ /* 0x000fe40007f1e0ff */
[----:B------:R-:W-:-:S03]  /*6340*/  I2FP.F32.U32 R7, R12 ;  /* 0x0000000c00077245 */ /* 0x000fc60000201000 */
[----:B------:R-:W1:Y:S01]  /*6350*/  LDC R6, c[0x0][0x618] ;  /* 0x00018600ff067b82 */ /* 0x000e620000000800 */
[----:B------:R-:W-:Y:S02]  /*6360*/  IMAD.X R5, RZ, RZ, ~R0, P0 ;  /* 0x000000ffff057224 */ /* 0x000fe400000e0e00 */
[----:B------:R-:W-:Y:S01]  /*6370*/  FMUL R7, R7, UR4 ;  /* 0x0000000407077c20 */ /* 0x000fe20008400000 */
[----:B------:R-:W-:Y:S01]  /*6380*/  ULDC UR4, c[0x0][0x154] ;  /* 0x0000550000047ab9 */ /* 0x000fe20000000800 */
[-C--:B------:R-:W-:Y:S02]  /*6390*/  IMAD R0, R5, R14.reuse, RZ ;  /* 0x0000000e05007224 */ /* 0x080fe400078e02ff */
[C---:B------:R-:W-:Y:S01]  /*63a0*/  IMAD.WIDE.U32 R4, R3.reuse, R14, R16 ;  /* 0x0000000e03047225 */ /* 0x040fe200078e0010 */
[----:B------:R-:W2:Y:S01]  /*63b0*/  LDC R8, c[0x0][0x608] ;  /* 0x00018200ff087b82 */ /* 0x000ea20000000800 */
[----:B------:R-:W3:Y:S02]  /*63c0*/  F2I.U32.TRUNC.NTZ R7, R7 ;  /* 0x0000000700077305 */ /* 0x000ee4000020f000 */
[----:B------:R-:W-:Y:S01]  /*63d0*/  IMAD R3, R3, R15, R0 ;  /* 0x0000000f03037224 */ /* 0x000fe200078e0200 */
[----:B------:R-:W-:-:S03]  /*63e0*/  I2FP.F32.U32 R0, R20 ;  /* 0x0000001400007245 */ /* 0x000fc60000201000 */
[----:B------:R-:W-:Y:S01]  /*63f0*/  IMAD.IADD R3, R5, 0x1, R3 ;  /* 0x0000000105037824 */ /* 0x000fe200078e0203 */
[----:B------:R-:W4:Y:S01]  /*6400*/  LDC R11, c[0x0][0x658] ;  /* 0x00019600ff0b7b82 */ /* 0x000f220000000800 */
[----:B0-----:R-:W-:-:S04]  /*6410*/  ISETP.NE.U32.AND P0, PT, R26, RZ, PT ;  /* 0x000000ff1a00720c */ /* 0x001fc80003f05070 */
[----:B------:R-:W-:-:S03]  /*6420*/  ISETP.NE.AND.EX P0, PT, R27, RZ, PT, P0 ;  /* 0x000000ff1b00720c */ /* 0x000fc60003f05300 */
[----:B------:R-:W0:Y:S01]  /*6430*/  LDC R9, c[0x0][0x144] ;  /* 0x00005100ff097b82 */ /* 0x000e220000000800 */
[-C--:B-1----:R-:W-:Y:S01]  /*6440*/  SHF.R.U64 R10, R4, R6.reuse, R3 ;  /* 0x00000006040a7219 */ /* 0x082fe20000001203 */
[----:B---3--:R-:W-:Y:S01]  /*6450*/  IMAD.MOV R7, RZ, RZ, -R7 ;  /* 0x000000ffff077224 */ /* 0x008fe200078e0a07 */
[----:B------:R-:W-:Y:S01]  /*6460*/  SHF.R.U32.HI R3, RZ, R6, R3 ;  /* 0x00000006ff037219 */ /* 0x000fe20000011603 */
[----:B------:R-:W-:-:S04]  /*6470*/  FMUL R6, R0, UR4 ;  /* 0x0000000400067c20 */ /* 0x000fc80008400000 */
[----:B------:R-:W1:Y:S01]  /*6480*/  LDC R21, c[0x0][0x148] ;  /* 0x00005200ff157b82 */ /* 0x000e620000000800 */
[----:B------:R3:W0:Y:S01]  /*6490*/  F2I.U32.TRUNC.NTZ R14, R6 ;  /* 0x00000006000e7305 */ /* 0x000622000020f000 */
[-CC-:B--2---:R-:W-:Y:S02]  /*64a0*/  SHF.R.U64 R13, R10, R8.reuse, R3.reuse ;  /* 0x000000080a0d7219 */ /* 0x184fe40000001203 */
[----:B------:R-:W-:-:S04]  /*64b0*/  SHF.R.U32.HI R0, RZ, R8, R3 ;  /* 0x00000008ff007219 */ /* 0x000fc80000011603 */
[----:B-----5:R-:W2:Y:S01]  /*64c0*/  LDC R24, c[0x0][0x648] ;  /* 0x00019200ff187b82 */ /* 0x020ea20000000800 */
[-CC-:B----4-:R-:W-:Y:S02]  /*64d0*/  SHF.R.U64 R15, R13, R11.reuse, R0.reuse ;  /* 0x0000000b0d0f7219 */ /* 0x190fe40000001200 */
[----:B------:R-:W-:-:S03]  /*64e0*/  SHF.R.U32.HI R5, RZ, R11, R0 ;  /* 0x0000000bff057219 */ /* 0x000fc60000011600 */
[----:B------:R-:W-:Y:S02]  /*64f0*/  IMAD.MOV.U32 R4, RZ, RZ, R15 ;  /* 0x000000ffff047224 */ /* 0x000fe400078e000f */
[----:B------:R-:W4:Y:S01]  /*6500*/  LDC R28, c[0x0][0x638] ;  /* 0x00018e00ff1c7b82 */ /* 0x000f220000000800 */
[----:B0-----:R-:W-:-:S07]  /*6510*/  IMAD R25, R9, R7, R12 ;  /* 0x0000000709197224 */ /* 0x001fce00078e020c */
[----:B------:R-:W0:Y:S08]  /*6520*/  LDC R29, c[0x0][0x610] ;  /* 0x00018400ff1d7b82 */ /* 0x000e300000000800 */
[----:B------:R-:W0:Y:S01]  /*6530*/  LDC R30, c[0x0][0x600] ;  /* 0x00018000ff1e7b82 */ /* 0x000e220000000800 */
[----:B-123--:R-:W-:Y:S05]  /*6540*/  @!P0 BRA `(.L_x_161) ;  /* 0x0000000000288947 */ /* 0x00efea0003800000 */
[----:B------:R-:W1:Y:S02]  /*6550*/  LDC R0, c[0x0][0x64c] ;  /* 0x00019300ff007b82 */ /* 0x000e640000000800 */
[----:B-1----:R-:W-:-:S05]  /*6560*/  IADD3 R3, P0, R15, R0, RZ ;  /* 0x000000000f037210 */ /* 0x002fca0007f1e0ff */
        /* <DEDUP_REMOVED lines=8> */
.L_x_161:
[----:B------:R-:W-:Y:S01]  /*65f0*/  ISETP.NE.AND P0, PT, R2, 0x1, PT ;  /* 0x000000010200780c */ /* 0x000fe20003f05270 */
[----:B------:R-:W-:Y:S01]  /*6600*/  IMAD.MOV R14, RZ, RZ, -R14 ;  /* 0x000000ffff0e7224 */ /* 0x000fe200078e0a0e */
[----:B------:R-:W-:Y:S02]  /*6610*/  SHF.R.U64 R3, R4, R24, R5 ;  /* 0x0000001804037219 */ /* 0x000fe40000001205 */
[----:B------:R-:W-:Y:S02]  /*6620*/  LOP3.LUT R0, R13, R98, RZ, 0xc0, !PT ;  /* 0x000000620d007212 */ /* 0x000fe400078ec0ff */
[----:B------:R-:W-:Y:S01]  /*6630*/  LOP3.LUT R10, R10, R97, RZ, 0xc0, !PT ;  /* 0x000000610a0a7212 */ /* 0x000fe200078ec0ff */
[----:B------:R-:W-:Y:S02]  /*6640*/  IMAD.MOV R4, RZ, RZ, -R3 ;  /* 0x000000ffff047224 */ /* 0x000fe400078e0a03 */
[----:B------:R-:W-:Y:S02]  /*6650*/  IMAD R0, R93, R3, R0 ;  /* 0x000000035d007224 */ /* 0x000fe400078e0200 */
[----:B----4-:R-:W-:-:S02]  /*6660*/  IMAD R3, R4, R28, R15 ;  /* 0x0000001c04037224 */ /* 0x010fc400078e020f */
[----:B------:R-:W-:Y:S02]  /*6670*/  @P0 IMAD R25, R21, R14, R20 ;  /* 0x0000000e15190224 */ /* 0x000fe400078e0214 */
[----:B0-----:R-:W-:Y:S02]  /*6680*/  IMAD R5, R3, R30, R10 ;  /* 0x0000001e03057224 */ /* 0x001fe400078e020a */
[----:B------:R-:W-:Y:S02]  /*6690*/  IMAD R0, R0, R29, R25 ;  /* 0x0000001d00007224 */ /* 0x000fe400078e0219 */
[----:B------:R-:W-:-:S03]  /*66a0*/  IMAD.MOV.U32 R4, RZ, RZ, 0x1 ;  /* 0x00000001ff047424 */ /* 0x000fc600078e00ff */
[----:B------:R-:W-:Y:S02]  /*66b0*/  SEL R100, R5, R0, !P0 ;  /* 0x0000000005647207 */ /* 0x000fe40004000000 */
[----:B------:R-:W-:Y:S02]  /*66c0*/  PRMT R3, R4, 0x7610, R3 ;  /* 0x0000761004037816 */ /* 0x000fe40000000003 */
[----:B------:R-:W-:-:S07]  /*66d0*/  SEL R0, R0, R5, !P0 ;  /* 0x0000000500007207 */ /* 0x000fce0004000000 */
.L_x_159:
[----:B------:R-:W-:Y:S01]  /*66e0*/  UIADD3 UR42, UR43, UR42, URZ ;  /* 0x0000002a2b2a7290 */ /* 0x000fe2000fffe03f */
[----:B------:R-:W-:Y:S01]  /*66f0*/  LOP3.LUT P0, RZ, R3, 0xff, RZ, 0xc0, !PT ;  /* 0x000000ff03ff7812 */ /* 0x000fe2000780c0ff */
[----:B------:R-:W-:Y:S02]  /*6700*/  IMAD.MOV.U32 R103, RZ, RZ, R0 ;  /* 0x000000ffff677224 */ /* 0x000fe400078e0000 */
[----:B------:R-:W-:Y:S02]  /*6710*/  USHF.R.U32.HI UR4, URZ, 0x1, UR42 ;  /* 0x000000013f047899 */ /* 0x000fe4000801162a */
[----:B------:R-:W-:Y:S02]  /*6720*/  UISETP.GT.U32.AND UP1, UPT, UR42, 0x1, UPT ;  /* 0x000000012a00788c */ /* 0x000fe4000bf24070 */
[----:B------:R-:W-:Y:S02]  /*6730*/  ULOP3.LUT UR4, UR4, 0x1, URZ, 0xc0, !UPT ;  /* 0x0000000104047892 */ /* 0x000fe4000f8ec03f */
[----:B------:R-:W-:-:S02]  /*6740*/  UISETP.LT.U32.AND UP1, UPT, UR43, 0x2, UP1 ;  /* 0x000000022b00788c */ /* 0x000fc40008f21070 */
[----:B------:R-:W-:Y:S02]  /*6750*/  UISETP.NE.U32.AND UP0, UPT, UR4, 0x1, UPT ;  /* 0x000000010400788c */ /* 0x000fe4000bf05070 */
[----:B------:R-:W-:Y:S02]  /*6760*/  USEL UR5, URZ, 0x1, !UP1 ;  /* 0x000000013f057887 */ /* 0x000fe4000c800000 */
[----:B------:R-:W-:Y:S02]  /*6770*/  UISETP.GT.U32.AND UP0, UPT, UR43, 0x1, !UP0 ;  /* 0x000000012b00788c */ /* 0x000fe4000c704070 */
[----:B------:R-:W-:Y:S02]  /*6780*/  ULOP3.LUT UR42, UR42, 0x1, URZ, 0xc0, !UPT ;  /* 0x000000012a2a7892 */ /* 0x000fe4000f8ec03f */
[----:B------:R-:W-:-:S04]  /*6790*/  USEL UR4, URZ, 0x1, !UP0 ;  /* 0x000000013f047887 */ /* 0x000fc8000c000000 */
[----:B------:R-:W-:Y:S01]  /*67a0*/  ULOP3.LUT UR40, UR4, UR40, UR5, 0x96, !UPT ;  /* 0x0000002804287292 */ /* 0x000fe2000f8e9605 */
[----:B------:R-:W-:Y:S11]  /*67b0*/  @P0 BRA `(.L_x_162) ;  /* 0xffffffac00200947 */ /* 0x000ff6000383ffff */
[----:B------:R-:W-:Y:S05]  /*67c0*/  EXIT ;  /* 0x000000000000794d */ /* 0x000fea0003800000 */
.L_x_7:
        /* <DEDUP_REMOVED lines=26> */
.L_x_164:
[----:B------:R-:W0:Y:S01]  /*6970*/  LDC.64 R28, c[0x0][0x640] ;  /* 0x00019000ff1c7b82 */ /* 0x000e220000000a00 */
[-CC-:B------:R-:W-:Y:S01]  /*6980*/  SHF.R.U64 R22, R14, R6.reuse, R15.reuse ;  /* 0x000000060e167219 */ /* 0x180fe2000000120f */
[----:B------:R-:W-:Y:S01]  /*6990*/  IMAD.MOV.U32 R30, RZ, RZ, 0x1 ;  /* 0x00000001ff1e7424 */ /* 0x000fe200078e00ff */
[----:B------:R-:W-:Y:S02]  /*69a0*/  SHF.R.U32.HI R6, RZ, R6, R15 ;  /* 0x00000006ff067219 */ /* 0x000fe4000001160f */
[----:B------:R-:W-:-:S03]  /*69b0*/  IADD3 R13, P0, RZ, -R22, RZ ;  /* 0x80000016ff0d7210 */ /* 0x000fc60007f1e0ff */
[----:B------:R-:W1:Y:S02]  /*69c0*/  LDC R12, c[0x0][0x618] ;  /* 0x00018600ff0c7b82 */ /* 0x000e640000000800 */
[----:B------:R-:W-:-:S04]  /*69d0*/  IMAD.X R11, RZ, RZ, ~R6, P0 ;  /* 0x000000ffff0b7224 */ /* 0x000fc800000e0e06 */
[-C--:B------:R-:W-:Y:S02]  /*69e0*/  IMAD R6, R11, R24.reuse, RZ ;  /* 0x000000180b067224 */ /* 0x080fe400078e02ff */
[----:B------:R-:W2:Y:S01]  /*69f0*/  LDC R14, c[0x0][0x608] ;  /* 0x00018200ff0e7b82 */ /* 0x000ea20000000800 */
[----:B------:R-:W-:-:S04]  /*6a00*/  IMAD.WIDE.U32 R10, R13, R24, R16 ;  /* 0x000000180d0a7225 */ /* 0x000fc800078e0010 */
[----:B------:R-:W-:-:S03]  /*6a10*/  IMAD R13, R13, R25, R6 ;  /* 0x000000190d0d7224 */ /* 0x000fc600078e0206 */
[----:B------:R-:W3:Y:S01]  /*6a20*/  LDC R27, c[0x0][0x658] ;  /* 0x00019600ff1b7b82 */ /* 0x000ee20000000800 */
[----:B------:R-:W-:Y:S01]  /*6a30*/  IMAD.IADD R11, R11, 0x1, R13 ;  /* 0x000000010b0b7824 */ /* 0x000fe200078e020d */
[----:B0-----:R-:W-:-:S04]  /*6a40*/  ISETP.NE.U32.AND P0, PT, R28, RZ, PT ;  /* 0x000000ff1c00720c */ /* 0x001fc80003f05070 */
[----:B------:R-:W-:Y:S02]  /*6a50*/  ISETP.NE.AND.EX P0, PT, R29, RZ, PT, P0 ;  /* 0x000000ff1d00720c */ /* 0x000fe40003f05300 */
[----:B------:R-:W0:Y:S01]  /*6a60*/  LDC R20, c[0x0][0x600] ;  /* 0x00018000ff147b82 */ /* 0x000e220000000800 */
[-CC-:B-1----:R-:W-:Y:S01]  /*6a70*/  SHF.R.U64 R8, R10, R12.reuse, R11.reuse ;  /* 0x0000000c0a087219 */ /* 0x182fe2000000120b */
[----:B------:R-:W-:Y:S01]  /*6a80*/  IMAD.MOV.U32 R10, RZ, RZ, -0x1 ;  /* 0xffffffffff0a7424 */ /* 0x000fe200078e00ff */
[----:B------:R-:W-:-:S05]  /*6a90*/  SHF.R.U32.HI R11, RZ, R12, R11 ;  /* 0x0000000cff0b7219 */ /* 0x000fca000001160b */
[----:B------:R-:W1:Y:S01]  /*6aa0*/  LDC R24, c[0x0][0x648] ;  /* 0x00019200ff187b82 */ /* 0x000e620000000800 */
[-CC-:B--2---:R-:W-:Y:S02]  /*6ab0*/  SHF.R.U64 R21, R8, R14.reuse, R11.reuse ;  /* 0x0000000e08157219 */ /* 0x184fe4000000120b */
[----:B------:R-:W-:-:S05]  /*6ac0*/  SHF.R.U32.HI R6, RZ, R14, R11 ;  /* 0x0000000eff067219 */ /* 0x000fca000001160b */
[----:B------:R-:W2:Y:S01]  /*6ad0*/  LDC R26, c[0x0][0x638] ;  /* 0x00018e00ff1a7b82 */ /* 0x000ea20000000800 */
[-C--:B---3--:R-:W-:Y:S02]  /*6ae0*/  SHF.L.U32 R10, R10, R27.reuse, RZ ;  /* 0x0000001b0a0a7219 */ /* 0x088fe400000006ff */
[-CC-:B------:R-:W-:Y:S02]  /*6af0*/  SHF.R.U64 R25, R21, R27.reuse, R6.reuse ;  /* 0x0000001b15197219 */ /* 0x180fe40000001206 */
[----:B------:R-:W-:Y:S02]  /*6b00*/  LOP3.LUT R32, RZ, R10, RZ, 0x33, !PT ;  /* 0x0000000aff207212 */ /* 0x000fe400078e33ff */
[----:B------:R-:W-:Y:S01]  /*6b10*/  SHF.R.U32.HI R11, RZ, R27, R6 ;  /* 0x0000001bff0b7219 */ /* 0x000fe20000011606 */
[----:B------:R-:W3:Y:S01]  /*6b20*/  LDC R31, c[0x0][0x610] ;  /* 0x00018400ff1f7b82 */ /* 0x000ee20000000800 */
[----:B------:R-:W-:Y:S01]  /*6b30*/  IMAD.MOV.U32 R10, RZ, RZ, R25 ;  /* 0x000000ffff0a7224 */ /* 0x000fe200078e0019 */
[----:B------:R-:W-:Y:S06]  /*6b40*/  @!P0 BRA `(.L_x_165) ;  /* 0x0000000000288947 */ /* 0x000fec0003800000 */
        /* <DEDUP_REMOVED lines=10> */
.L_x_165:
[----:B------:R-:W-:Y:S02]  /*6bf0*/  ISETP.NE.AND P0, PT, R2, 0x1, PT ;  /* 0x000000010200780c */ /* 0x000fe40003f05270 */
[----:B-1----:R-:W-:Y:S01]  /*6c00*/  SHF.R.U64 R6, R10, R24, R11 ;  /* 0x000000180a067219 */ /* 0x002fe2000000120b */
[----:B0-----:R-:W-:Y:S01]  /*6c10*/  VIADD R11, R20, 0xffffffff ;  /* 0xffffffff140b7836 */ /* 0x001fe20000000000 */
[----:B------:R-:W-:Y:S02]  /*6c20*/  SHF.L.U32 R30, R30, R27, RZ ;  /* 0x0000001b1e1e7219 */ /* 0x000fe400000006ff */
[----:B------:R-:W-:Y:S01]  /*6c30*/  LOP3.LUT R5, R21, R32, RZ, 0xc0, !PT ;  /* 0x0000002015057212 */ /* 0x000fe200078ec0ff */
[----:B------:R-:W-:-:S04]  /*6c40*/  IMAD.MOV R10, RZ, RZ, -R6 ;  /* 0x000000ffff0a7224 */ /* 0x000fc800078e0a06 */
[----:B------:R-:W-:Y:S01]  /*6c50*/  IMAD R6, R30, R6, R5 ;  /* 0x000000061e067224 */ /* 0x000fe200078e0205 */
[----:B------:R-:W-:Y:S01]  /*6c60*/  LOP3.LUT R5, R8, R11, RZ, 0xc0, !PT ;  /* 0x0000000b08057212 */ /* 0x000fe200078ec0ff */
[----:B------:R-:W-:Y:S02]  /*6c70*/  @P0 IMAD R7, R9, R23, R4 ;  /* 0x0000001709070224 */ /* 0x000fe400078e0204 */
[----:B--2---:R-:W-:Y:S02]  /*6c80*/  IMAD R4, R10, R26, R25 ;  /* 0x0000001a0a047224 */ /* 0x004fe400078e0219 */
[----:B---3--:R-:W-:Y:S02]  /*6c90*/  IMAD R7, R6, R31, R7 ;  /* 0x0000001f06077224 */ /* 0x008fe400078e0207 */
[----:B------:R-:W-:Y:S02]  /*6ca0*/  IMAD R4, R4, R20, R5 ;  /* 0x0000001404047224 */ /* 0x000fe400078e0205 */
[----:B------:R-:W-:-:S02]  /*6cb0*/  IMAD.MOV.U32 R8, RZ, RZ, 0x1 ;  /* 0x00000001ff087424 */ /* 0x000fc400078e00ff */
[----:B------:R-:W-:Y:S01]  /*6cc0*/  IMAD.MOV.U32 R6, RZ, RZ, R22 ;  /* 0x000000ffff067224 */ /* 0x000fe200078e0016 */
[----:B------:R-:W-:Y:S02]  /*6cd0*/  SEL R20, R4, R7, !P0 ;  /* 0x0000000704147207 */ /* 0x000fe40004000000 */
[----:B------:R-:W-:-:S07]  /*6ce0*/  SEL R21, R7, R4, !P0 ;  /* 0x0000000407157207 */ /* 0x000fce0004000000 */
.L_x_163:
[----:B------:R-:W-:-:S08]  /*6cf0*/  NOP ;  /* 0x0000000000007918 */ /* 0x000fd00000000000 */
[----:B------:R-:W0:-:S00]  /*6d00*/  USETMAXREG.DEALLOC.CTAPOOL 0x28 ;  /* 0x00000028000079c8 */ /* 0x000e0000080e0500 */
[----:B0-----:R-:W-:-:S13]  /*6d10*/  ISETP.NE.AND P0, PT, R3, RZ, PT ;  /* 0x000000ff0300720c */ /* 0x001fda0003f05270 */
[----:B------:R-:W-:Y:S05]  /*6d20*/  @P0 EXIT ;  /* 0x000000000000094d */ /* 0x000fea0003800000 */
[----:B------:R-:W-:Y:S01]  /*6d30*/  LOP3.LUT P0, RZ, R8, 0xff, RZ, 0xc0, !PT ;  /* 0x000000ff08ff7812 */ /* 0x000fe2000780c0ff */
[----:B------:R-:W-:Y:S02]  /*6d40*/  IMAD.MOV.U32 R3, RZ, RZ, 0x1 ;  /* 0x00000001ff037424 */ /* 0x000fe400078e00ff */
[----:B------:R-:W-:-:S10]  /*6d50*/  IMAD.MOV.U32 R8, RZ, RZ, RZ ;  /* 0x000000ffff087224 */ /* 0x000fd400078e00ff */
[----:B------:R-:W-:Y:S05]  /*6d60*/  @!P0 BRA `(.L_x_166) ;  /* 0x0000000c00708947 */ /* 0x000fea0003800000 */
[----:B------:R-:W0:Y:S01]  /*6d70*/  LDC R3, c[0x0][0x28c] ;  /* 0x0000a300ff037b82 */ /* 0x000e220000000800 */
[----:B------:R-:W1:Y:S01]  /*6d80*/  S2R R12, SR_CgaCtaId ;  /* 0x00000000000c7919 */ /* 0x000e620000008800 */
[----:B------:R-:W-:Y:S01]  /*6d90*/  ULDC UR5, c[0x0][0x658] ;  /* 0x0001960000057ab9 */ /* 0x000fe20000000800 */
[----:B------:R-:W-:Y:S01]  /*6da0*/  UMOV UR6, 0xffffffff ;  /* 0xffffffff00067882 */ /* 0x000fe20000000000 */
[----:B------:R-:W-:Y:S01]  /*6db0*/  BSSY B0, `(.L_x_166) ;  /* 0x00000d7000007945 */ /* 0x000fe20003800000 */
[----:B------:R-:W-:Y:S01]  /*6dc0*/  USHF.L.U32 UR6, UR6, UR5, URZ ;  /* 0x0000000506067299 */ /* 0x000fe2000800063f */
[----:B------:R-:W-:Y:S01]  /*6dd0*/  IMAD.MOV.U32 R10, RZ, RZ, 0x1 ;  /* 0x00000001ff0a7424 */ /* 0x000fe200078e00ff */
[----:B------:R-:W-:Y:S01]  /*6de0*/  LOP3.LUT R19, R18, 0x2, RZ, 0xfc, !PT ;  /* 0x0000000212137812 */ /* 0x000fe200078efcff */
[----:B------:R-:W-:Y:S01]  /*6df0*/  IMAD.MOV.U32 R8, RZ, RZ, RZ ;  /* 0x000000ffff087224 */ /* 0x000fe200078e00ff */
[----:B------:R-:W-:Y:S01]  /*6e00*/  ULDC UR4, c[0x0][0x600] ;  /* 0x0001800000047ab9 */ /* 0x000fe20000000800 */
[----:B------:R-:W-:Y:S01]  /*6e10*/  UMOV UR7, 0x1 ;  /* 0x0000000100077882 */ /* 0x000fe20000000000 */
[----:B------:R-:W-:-:S02]  /*6e20*/  UIADD3 UR4, UR4, -0x1, URZ ;  /* 0xffffffff04047890 */ /* 0x000fc4000fffe03f */
[----:B------:R-:W-:Y:S02]  /*6e30*/  USHF.L.U32 UR5, UR7, UR5, URZ ;  /* 0x0000000507057299 */ /* 0x000fe4000800063f */
[----:B------:R-:W-:Y:S01]  /*6e40*/  ULOP3.LUT UR6, URZ, UR6, URZ, 0x33, !UPT ;  /* 0x000000063f067292 */ /* 0x000fe2000f8e333f */
[----:B------:R-:W-:Y:S01]  /*6e50*/  ULDC.64 UR42, c[0x0][0x198] ;  /* 0x00006600002a7ab9 */ /* 0x000fe20000000a00 */
[----:B0-----:R-:W-:-:S05]  /*6e60*/  VIADD R3, R3, 0x3f ;  /* 0x0000003f03037836 */ /* 0x001fca0000000000 */
[----:B------:R-:W-:-:S04]  /*6e70*/  SHF.R.S32.HI R4, RZ, 0x1f, R3 ;  /* 0x0000001fff047819 */ /* 0x000fc80000011403 */
[----:B------:R-:W-:Y:S01]  /*6e80*/  LEA.HI R4, R4, R3, RZ, 0x6 ;  /* 0x0000000304047211 */ /* 0x000fe200078f30ff */
[C---:B-1----:R-:W-:Y:S02]  /*6e90*/  IMAD.SHL.U32 R11, R12.reuse, 0x8, RZ ;  /* 0x000000080c0b7824 */ /* 0x042fe400078e00ff */
[----:B------:R-:W-:Y:S01]  /*6ea0*/  IMAD.SHL.U32 R12, R12, 0x200, RZ ;  /* 0x000002000c0c7824 */ /* 0x000fe200078e00ff */
[----:B------:R-:W-:Y:S01]  /*6eb0*/  SHF.R.S32.HI R9, RZ, 0x6, R4 ;  /* 0x00000006ff097819 */ /* 0x000fe20000011404 */
[----:B------:R-:W-:Y:S01]  /*6ec0*/  IMAD.MOV.U32 R3, RZ, RZ, 0x1 ;  /* 0x00000001ff037424 */ /* 0x000fe200078e00ff */
[----:B------:R-:W-:Y:S02]  /*6ed0*/  LOP3.LUT R11, R11, 0x38, RZ, 0xc0, !PT ;  /* 0x000000380b0b7812 */ /* 0x000fe400078ec0ff */
[----:B------:R-:W-:Y:S01]  /*6ee0*/  LOP3.LUT R12, R12, 0xe00, RZ, 0xc0, !PT ;  /* 0x00000e000c0c7812 */ /* 0x000fe200078ec0ff */
[----:B------:R-:W-:-:S07]  /*6ef0*/  VIADD R13, R9, 0x1 ;  /* 0x00000001090d7836 */ /* 0x000fce0000000000 */
.L_x_177:
[----:B------:R-:W-:-:S03]  /*6f00*/  UMOV UR7, 0xffffffff ;  /* 0xffffffff00077882 */ /* 0x000fc60000000000 */
[----:B------:R-:W-:Y:S05]  /*6f10*/  BRA.DIV UR7, `(.L_x_167) ;  /* 0x0000000e07a47947 */ /* 0x000fea000b800000 */
[----:B------:R-:W-:-:S13]  /*6f20*/  ELECT P6, URZ, PT ;  /* 0x00000000003f782f */ /* 0x000fda00038c0000 */
.L_x_186:
[----:B------:R-:W-:Y:S04]  /*6f30*/  BSSY B1, `(.L_x_168) ;  /* 0x000004a000017945 */ /* 0x000fe80003800000 */
[----:B------:R-:W-:Y:S05]  /*6f40*/  @!P6 BRA `(.L_x_169) ;  /* 0x000000040020e947 */ /* 0x000fea0003800000 */
[----:B------:R-:W0:Y:S02]  /*6f50*/  LDC R4, c[0x0][0x28c] ;  /* 0x0000a300ff047b82 */ /* 0x000e240000000800 */
[----:B0-----:R-:W-:-:S13]  /*6f60*/  ISETP.GE.AND P0, PT, R4, 0x1, PT ;  /* 0x000000010400780c */ /* 0x001fda0003f06270 */
[----:B------:R-:W-:Y:S05]  /*6f70*/  @!P0 BRA `(.L_x_169) ;  /* 0x0000000400148947 */ /* 0x000fea0003800000 */
[----:B------:R-:W-:Y:S02]  /*6f80*/  IMAD.SHL.U32 R21, R21, 0x80, RZ ;  /* 0x0000008015157824 */ /* 0x000fe400078e00ff */
[----:B------:R-:W-:Y:S02]  /*6f90*/  IMAD.SHL.U32 R22, R20, 0x80, RZ ;  /* 0x0000008014167824 */ /* 0x000fe400078e00ff */
[----:B------:R-:W-:Y:S02]  /*6fa0*/  IMAD.MOV.U32 R25, RZ, RZ, RZ ;  /* 0x000000ffff197224 */ /* 0x000fe400078e00ff */
[----:B------:R-:W-:Y:S02]  /*6fb0*/  IMAD.MOV.U32 R4, RZ, RZ, R11 ;  /* 0x000000ffff047224 */ /* 0x000fe400078e000b */
[----:B------:R-:W-:Y:S02]  /*6fc0*/  IMAD.MOV.U32 R5, RZ, RZ, R13 ;  /* 0x000000ffff057224 */ /* 0x000fe400078e000d */
[----:B------:R-:W-:-:S02]  /*6fd0*/  IMAD.MOV.U32 R7, RZ, RZ, R3 ;  /* 0x000000ffff077224 */ /* 0x000fc400078e0003 */
[----:B------:R-:W-:Y:S02]  /*6fe0*/  IMAD.MOV.U32 R15, RZ, RZ, R8 ;  /* 0x000000ffff0f7224 */ /* 0x000fe400078e0008 */
[----:B------:R-:W-:Y:S02]  /*6ff0*/  VIADD R26, R21, 0x40 ;  /* 0x00000040151a7836 */ /* 0x000fe40000000000 */
[----:B------:R-:W-:-:S07]  /*7000*/  VIADD R27, R22, 0x40 ;  /* 0x00000040161b7836 */ /* 0x000fce0000000000 */
.L_x_172:
[----:B------:R-:W0:Y:S01]  /*7010*/  S2R R23, SR_CgaCtaId ;  /* 0x0000000000177919 */ /* 0x000e220000008800 */
[----:B------:R-:W-:Y:S02]  /*7020*/  MOV R14, 0x400 ;  /* 0x00000400000e7802 */ /* 0x000fe40000000f00 */
[----:B------:R-:W-:-:S13]  /*7030*/  ISETP.NE.AND P1, PT, R0, RZ, PT ;  /* 0x000000ff0000720c */ /* 0x000fda0003f25270 */
[----:B------:R-:W1:Y:S01]  /*7040*/  @!P1 LDC R20, c[0x0][0x500] ;  /* 0x00014000ff149b82 */ /* 0x000e620000000800 */
[----:B0-----:R-:W-:Y:S02]  /*7050*/  LEA R24, R23, R14, 0x18 ;  /* 0x0000000e17187211 */ /* 0x001fe400078ec0ff */
[----:B------:R-:W-:-:S03]  /*7060*/  SHF.L.U32 R14, R7, 0x1f, RZ ;  /* 0x0000001f070e7819 */ /* 0x000fc600000006ff */
[----:B------:R-:W-:-:S04]  /*7070*/  IMAD R23, R15, 0x8, R24 ;  /* 0x000000080f177824 */ /* 0x000fc800078e0218 */
[----:B------:R-:W0:Y:S02]  /*7080*/  SYNCS.PHASECHK.TRANS64.TRYWAIT P0, [R23+URZ+0x10], R14 ;  /* 0x0000100e170075a7 */ /* 0x000e24000800017f */
[----:B01----:R-:W-:Y:S05]  /*7090*/  @!P0 BRA `(.L_x_170) ;  /* 0x0000000c00648947 */ /* 0x003fea0003800000 */
.L_x_187:
[----:B0-----:R-:W-:Y:S01]  /*70a0*/  PRMT R14, R19, 0x9910, RZ ;  /* 0x00009910130e7816 */ /* 0x001fe200000000ff */
[----:B------:R0:W-:Y:S03]  /*70b0*/  @!P1 SYNCS.ARRIVE.TRANS64 RZ, [R23+URZ], R20 ;  /* 0x0000001417ff99a7 */ /* 0x0001e6000800003f */
[----:B------:R-:W-:-:S13]  /*70c0*/  ISETP.NE.AND P0, PT, R14, 0x2, PT ;  /* 0x000000020e00780c */ /* 0x000fda0003f05270 */
[----:B0-----:R-:W-:Y:S05]  /*70d0*/  @P0 BRA `(.L_x_171) ;  /* 0x0000000000040947 */ /* 0x001fea0003800000 */
[----:B------:R-:W-:Y:S01]  /*70e0*/  BPT.TRAP 0x1 ;  /* 0x000000040000795c */ /* 0x000fe20000300000 */
.L_x_171:
[----:B------:R-:W-:Y:S01]  /*70f0*/  IMAD R14, R15, 0x2000, R12 ;  /* 0x000020000f0e7824 */ /* 0x000fe200078e020c */
[----:B------:R-:W-:Y:S01]  /*7100*/  R2UR UR33, R23 ;  /* 0x00000000172172ca */ /* 0x000fe200000e0000 */
[--C-:B------:R-:W-:Y:S01]  /*7110*/  IMAD R20, R15, 0x4000, R24.reuse ;  /* 0x000040000f147824 */ /* 0x100fe200078e0218 */
[----:B------:R-:W-:Y:S01]  /*7120*/  R2UR UR36, R6 ;  /* 0x00000000062472ca */ /* 0x000fe200000e0000 */
[----:B------:R-:W-:Y:S01]  /*7130*/  IMAD R14, R14, 0x2, R24 ;  /* 0x000000020e0e7824 */ /* 0x000fe200078e0218 */
[----:B------:R-:W-:Y:S01]  /*7140*/  R2UR UR35, R25 ;  /* 0x00000000192372ca */ /* 0x000fe200000e0000 */
[----:B------:R-:W-:Y:S01]  /*7150*/  VIADD R5, R5, 0xffffffff ;  /* 0xffffffff05057836 */ /* 0x000fe20000000000 */
[----:B------:R-:W-:Y:S01]  /*7160*/  R2UR UR24, R20 ;  /* 0x00000000141872ca */ /* 0x000fe200000e0000 */
[----:B------:R-:W-:Y:S01]  /*7170*/  UIADD3 UR14, UP0, UR42, 0xf0, URZ ;  /* 0x000000f02a0e7890 */ /* 0x000fe2000ff1e03f */
[----:B------:R-:W-:Y:S01]  /*7180*/  R2UR UR8, R14 ;  /* 0x000000000e0872ca */ /* 0x000fe200000e0000 */
[----:B------:R-:W-:Y:S01]  /*7190*/  UIADD3 UR22, UP1, UR42, 0x1f0, URZ ;  /* 0x000001f02a167890 */ /* 0x000fe2000ff3e03f */
[----:B------:R-:W-:Y:S01]  /*71a0*/  R2UR UR34, R21 ;  /* 0x00000000152272ca */ /* 0x000fe200000e0000 */
[----:B------:R-:W-:Y:S01]  /*71b0*/  UIADD3.X UR15, URZ, UR43, URZ, UP0, !UPT ;  /* 0x0000002b3f0f7290 */ /* 0x000fe200087fe43f */
[----:B------:R-:W-:Y:S01]  /*71c0*/  R2UR UR26, R26 ;  /* 0x000000001a1a72ca */ /* 0x000fe200000e0000 */
[----:B------:R-:W-:Y:S01]  /*71d0*/  UIADD3.X UR23, URZ, UR43, URZ, UP1, !UPT ;  /* 0x0000002b3f177290 */ /* 0x000fe20008ffe43f */
[----:B------:R-:W-:Y:S01]  /*71e0*/  R2UR UR19, R4 ;  /* 0x00000000041372ca */ /* 0x000fe200000e0000 */
[----:B------:R-:W-:Y:S01]  /*71f0*/  VIADD R15, R15, 0x1 ;  /* 0x000000010f0f7836 */ /* 0x000fe20000000000 */
[----:B------:R-:W-:Y:S01]  /*7200*/  R2UR UR18, R22 ;  /* 0x00000000161272ca */ /* 0x000fe200000e0000 */
[----:B------:R-:W-:Y:S01]  /*7210*/  UMOV UR30, 0x0 ;  /* 0x00000000001e7882 */ /* 0x000fe20000000000 */
[----:B------:R-:W-:Y:S01]  /*7220*/  R2UR UR10, R27 ;  /* 0x000000001b0a72ca */ /* 0x000fe200000e0000 */
[----:B------:R-:W-:Y:S01]  /*7230*/  UIADD3 UR32, UR24, 0x100, URZ ;  /* 0x0000010018207890 */ /* 0x000fe2000fffe03f */
[----:B------:R-:W-:Y:S01]  /*7240*/  ISETP.GT.AND P1, PT, R5, 0x1, PT ;  /* 0x000000010500780c */ /* 0x000fe20003f24270 */
[----:B------:R-:W-:Y:S01]  /*7250*/  UIADD3 UR24, UR24, 0x2100, URZ ;  /* 0x0000210018187890 */ /* 0x000fe2000fffe03f */
[----:B------:R-:W-:Y:S01]  /*7260*/  ISETP.NE.AND P0, PT, R15, 0x2, PT ;  /* 0x000000020f00780c */ /* 0x000fe20003f05270 */
[----:B------:R-:W-:Y:S01]  /*7270*/  UIADD3 UR16, UR8, 0x8100, URZ ;  /* 0x0000810008107890 */ /* 0x000fe2000fffe03f */
[----:B------:R-:W-:Y:S01]  /*7280*/  VIADD R4, R4, 0x40 ;  /* 0x0000004004047836 */ /* 0x000fe20000000000 */
[----:B------:R-:W-:Y:S01]  /*7290*/  UIADD3 UR8, UR8, 0xa100, URZ ;  /* 0x0000a10008087890 */ /* 0x000fe2000fffe03f */
[----:B------:R-:W-:Y:S01]  /*72a0*/  SEL R14, RZ, 0x1, P0 ;  /* 0x00000001ff0e7807 */ /* 0x000fe20000000000 */
[----:B------:R-:W-:Y:S01]  /*72b0*/  UMOV UR31, 0x10000000 ;  /* 0x10000000001f7882 */ /* 0x000fe20000000000 */
[----:B------:R-:W-:Y:S01]  /*72c0*/  UMOV UR25, UR33 ;  /* 0x0000002100197c82 */ /* 0x000fe20008000000 */
[----:B------:R-:W-:Y:S01]  /*72d0*/  UMOV UR28, UR36 ;  /* 0x00000024001c7c82 */ /* 0x000fe20008000000 */
[----:B------:R-:W-:Y:S01]  /*72e0*/  UMOV UR27, UR35 ;  /* 0x00000023001b7c82 */ /* 0x000fe20008000000 */
[----:B------:R-:W-:Y:S01]  /*72f0*/  UMOV UR7, 0xff0000 ;  /* 0x00ff000000077882 */ /* 0x000fe20000000000 */
[----:B------:R0:W-:Y:S01]  /*7300*/  UTMALDG.3D [UR32], [UR14], desc[UR30] ;  /* 0x00001e200e0075b4 */ /* 0x0001e20008011000 */
[----:B------:R-:W-:Y:S01]  /*7310*/  UMOV UR17, UR33 ;  /* 0x0000002100117c82 */ /* 0x000fe20008000000 */
[----:B------:R-:W-:Y:S01]  /*7320*/  UMOV UR20, UR36 ;  /* 0x0000002400147c82 */ /* 0x000fe20008000000 */
[----:B------:R-:W-:Y:S01]  /*7330*/  UMOV UR9, UR33 ;  /* 0x0000002100097c82 */ /* 0x000fe20008000000 */
[----:B------:R-:W-:Y:S01]  /*7340*/  UMOV UR11, UR19 ;  /* 0x00000013000b7c82 */ /* 0x000fe20008000000 */
[----:B------:R-:W-:Y:S01]  /*7350*/  UMOV UR12, UR36 ;  /* 0x00000024000c7c82 */ /* 0x000fe20008000000 */
[----:B------:R-:W-:Y:S01]  /*7360*/  LOP3.LUT R7, R7, R14, RZ, 0x3c, !PT ;  /* 0x0000000e07077212 */ /* 0x000fe200078e3cff */
[----:B------:R-:W-:Y:S01]  /*7370*/  VIADD R25, R25, 0x40 ;  /* 0x0000004019197836 */ /* 0x000fe20000000000 */
[----:B------:R0:W-:Y:S01]  /*7380*/  UTMALDG.3D [UR24], [UR14], desc[UR30] ;  /* 0x00001e180e0075b4 */ /* 0x0001e20008011000 */
[----:B------:R-:W-:Y:S01]  /*7390*/  SEL R15, R15, RZ, P0 ;  /* 0x000000ff0f0f7207 */ /* 0x000fe20000000000 */
[----:B------:R0:W-:Y:S01]  /*73a0*/  UTMALDG.3D.MULTICAST [UR16], [UR22], UR7, desc[UR30] ;  /* 0x00001e10160073b4 */ /* 0x0001e20008011807 */
[----:B------:R0:W-:Y:S02]  /*73b0*/  UTMALDG.3D.MULTICAST [UR8], [UR22], UR7, desc[UR30] ;  /* 0x00001e08160073b4 */ /* 0x0001e40008011807 */
[----:B0-----:R-:W-:Y:S05]  /*73c0*/  @P1 BRA `(.L_x_172) ;  /* 0xfffffffc00101947 */ /* 0x001fea000383ffff */
.L_x_169:
[----:B------:R-:W-:Y:S05]  /*73d0*/  BSYNC B1 ;  /* 0x0000000000017941 */ /* 0x000fea0003800000 */
.L_x_168:
[----:B------:R-:W-:Y:S01]  /*73e0*/  LOP3.LUT P1, RZ, R10, 0xff, RZ, 0xc0, !PT ;  /* 0x000000ff0aff7812 */ /* 0x000fe2000782c0ff */
[----:B------:R-:W-:Y:S01]  /*73f0*/  IMAD.IADD R8, R9, 0x1, R8 ;  /* 0x0000000109087824 */ /* 0x000fe200078e0208 */
[----:B------:R-:W-:Y:S01]  /*7400*/  IADD3 R16, P2, R16, UR38, RZ ;  /* 0x0000002610107c10 */ /* 0x000fe2000ff5e0ff */
[----:B------:R-:W-:Y:S01]  /*7410*/  ULDC.64 UR8, c[0x0][0x650] ;  /* 0x0001940000087ab9 */ /* 0x000fe20000000a00 */
[----:B------:R-:W-:Y:S01]  /*7420*/  BSSY B1, `(.L_x_173) ;  /* 0x000006d000017945 */ /* 0x000fe20003800000 */
[----:B------:R-:W-:Y:S01]  /*7430*/  IMAD.MOV.U32 R21, RZ, RZ, -0x1 ;  /* 0xffffffffff157424 */ /* 0x000fe200078e00ff */
[----:B------:R-:W-:Y:S01]  /*7440*/  SHF.R.U32.HI R4, RZ, 0x1, R8 ;  /* 0x00000001ff047819 */ /* 0x000fe20000011608 */
[----:B------:R-:W-:Y:S01]  /*7450*/  IMAD.MOV.U32 R20, RZ, RZ, -0x1 ;  /* 0xffffffffff147424 */ /* 0x000fe200078e00ff */
[----:B------:R-:W-:Y:S02]  /*7460*/  ISETP.GT.U32.AND P0, PT, R8, 0x1, PT ;  /* 0x000000010800780c */ /* 0x000fe40003f04070 */
[----:B------:R-:W-:-:S02]  /*7470*/  LOP3.LUT R4, R4, 0x1, RZ, 0xc0, !PT ;  /* 0x0000000104047812 */ /* 0x000fc400078ec0ff */
[----:B------:R-:W-:Y:S01]  /*7480*/  ISETP.LT.U32.AND P0, PT, R9, 0x2, P0 ;  /* 0x000000020900780c */ /* 0x000fe20000701070 */
[----:B------:R-:W0:Y:S01]  /*7490*/  @P1 S2R R6, SR_CgaCtaId ;  /* 0x0000000000061919 */ /* 0x000e220000008800 */
[----:B------:R-:W-:Y:S02]  /*74a0*/  @P1 MOV R5, 0x400 ;  /* 0x0000040000051802 */ /* 0x000fe40000000f00 */
[----:B------:R-:W-:Y:S02]  /*74b0*/  IADD3.X R17, R17, UR41, RZ, P2, !PT ;  /* 0x0000002911117c10 */ /* 0x000fe400097fe4ff */
[----:B------:R-:W-:Y:S02]  /*74c0*/  ISETP.GE.U32.AND P2, PT, R16, UR8, PT ;  /* 0x0000000810007c0c */ /* 0x000fe4000bf46070 */
[----:B------:R-:W-:Y:S02]  /*74d0*/  LOP3.LUT R8, R8, 0x1, RZ, 0xc0, !PT ;  /* 0x0000000108087812 */ /* 0x000fe400078ec0ff */
[----:B------:R-:W-:-:S02]  /*74e0*/  PRMT R10, RZ, 0x7610, R10 ;  /* 0x00007610ff0a7816 */ /* 0x000fc4000000000a */
[----:B0-----:R-:W-:Y:S01]  /*74f0*/  @P1 LEA R5, R6, R5, 0x18 ;  /* 0x0000000506051211 */ /* 0x001fe200078ec0ff */
[----:B------:R-:W-:-:S03]  /*7500*/  IMAD.MOV.U32 R6, RZ, RZ, -0x1 ;  /* 0xffffffffff067424 */ /* 0x000fc600078e00ff */
[----:B------:R0:W-:Y:S01]  /*7510*/  @P1 SYNCS.ARRIVE.TRANS64.A1T0 RZ, [R5+URZ+0x38], RZ ;  /* 0x000038ff05ff19a7 */ /* 0x0001e2000810003f */
[----:B------:R-:W-:Y:S02]  /*7520*/  ISETP.NE.U32.AND P1, PT, R4, 0x1, PT ;  /* 0x000000010400780c */ /* 0x000fe40003f25070 */
[----:B------:R-:W-:Y:S02]  /*7530*/  SEL R4, RZ, 0x1, !P0 ;  /* 0x00000001ff047807 */ /* 0x000fe40004000000 */
[----:B------:R-:W-:Y:S02]  /*7540*/  ISETP.GE.U32.AND.EX P0, PT, R17, UR9, PT, P2 ;  /* 0x0000000911007c0c */ /* 0x000fe4000bf06120 */
[----:B------:R-:W-:-:S04]  /*7550*/  ISETP.GT.U32.AND P1, PT, R9, 0x1, !P1 ;  /* 0x000000010900780c */ /* 0x000fc80004f24070 */
[----:B0-----:R-:W-:-:S04]  /*7560*/  SEL R5, RZ, 0x1, !P1 ;  /* 0x00000001ff057807 */ /* 0x001fc80004800000 */
[--C-:B------:R-:W-:Y:S02]  /*7570*/  LOP3.LUT R3, R5, R3, R4.reuse, 0x96, !PT ;  /* 0x0000000305037212 */ /* 0x100fe400078e9604 */
[----:B------:R-:W-:Y:S01]  /*7580*/  PRMT R4, RZ, 0x7610, R4 ;  /* 0x00007610ff047816 */ /* 0x000fe20000000004 */
[----:B------:R-:W-:Y:S06]  /*7590*/  @P0 BRA `(.L_x_174) ;  /* 0x0000000400540947 */ /* 0x000fec0003800000 */
[----:B------:R-:W0:Y:S01]  /*75a0*/  S2R R15, SR_CTAID.X ;  /* 0x00000000000f7919 */ /* 0x000e220000002500 */
[----:B------:R-:W-:Y:S01]  /*75b0*/  ULDC.64 UR8, c[0x0][0x628] ;  /* 0x00018a0000087ab9 */ /* 0x000fe20000000a00 */
[----:B------:R-:W-:Y:S01]  /*75c0*/  ULDC UR10, c[0x0][0x630] ;  /* 0x00018c00000a7ab9 */ /* 0x000fe20000000800 */
[----:B------:R-:W-:Y:S01]  /*75d0*/  ISETP.NE.U32.AND P0, PT, RZ, UR8, PT ;  /* 0x00000008ff007c0c */ /* 0x000fe2000bf05070 */
[----:B------:R-:W1:Y:S01]  /*75e0*/  S2R R20, SR_CTAID.Y ;  /* 0x0000000000147919 */ /* 0x000e620000002600 */
[----:B------:R-:W-:Y:S01]  /*75f0*/  ULDC UR11, c[0x0][0x150] ;  /* 0x00005400000b7ab9 */ /* 0x000fe20000000800 */
[----:B------:R-:W-:Y:S01]  /*7600*/  IMAD.MOV.U32 R4, RZ, RZ, R16 ;  /* 0x000000ffff047224 */ /* 0x000fe200078e0010 */
[----:B------:R-:W-:Y:S01]  /*7610*/  ISETP.NE.AND.EX P0, PT, RZ, UR9, PT, P0 ;  /* 0x00000009ff007c0c */ /* 0x000fe2000bf05300 */
[----:B------:R-:W-:Y:S01]  /*7620*/  IMAD.MOV.U32 R5, RZ, RZ, R17 ;  /* 0x000000ffff057224 */ /* 0x000fe200078e0011 */
[----:B0-----:R-:W-:-:S11]  /*7630*/  I2FP.F32.U32 R22, R15 ;  /* 0x0000000f00167245 */ /* 0x001fd60000201000 */
[----:B------:R-:W-:Y:S05]  /*7640*/  @!P0 BRA `(.L_x_175) ;  /* 0x0000000000288947 */ /* 0x000fea0003800000 */
[----:B------:R-:W-:Y:S02]  /*7650*/  ULDC UR7, c[0x0][0x634] ;  /* 0x00018d0000077ab9 */ /* 0x000fe40000000800 */
[----:B------:R-:W-:-:S05]  /*7660*/  IADD3 R5, P0, R16, UR7, RZ ;  /* 0x0000000710057c10 */ /* 0x000fca000ff1e0ff */
[----:B------:R-:W-:-:S04]  /*7670*/  IMAD.X R21, RZ, RZ, R17, P0 ;  /* 0x000000ffff157224 */ /* 0x000fc800000e0611 */
[----:B------:R-:W-:-:S04]  /*7680*/  IMAD.WIDE.U32 R6, R21, UR8, RZ ;  /* 0x0000000815067c25 */ /* 0x000fc8000f8e00ff */
[----:B------:R-:W-:-:S04]  /*7690*/  IMAD.WIDE.U32 R6, P0, R5, UR9, R6 ;  /* 0x0000000905067c25 */ /* 0x000fc8000f800006 */
[----:B------:R-:W-:-:S04]  /*76a0*/  IMAD.WIDE.U32 R4, R5, UR8, RZ ;  /* 0x0000000805047c25 */ /* 0x000fc8000f8e00ff */
[----:B------:R-:W-:Y:S01]  /*76b0*/  IMAD.MOV.U32 R4, RZ, RZ, R7 ;  /* 0x000000ffff047224 */ /* 0x000fe200078e0007 */
[----:B------:R-:W-:Y:S01]  /*76c0*/  IADD3 RZ, P1, R5, R6, RZ ;  /* 0x0000000605ff7210 */ /* 0x000fe20007f3e0ff */
[----:B------:R-:W-:-:S04]  /*76d0*/  IMAD.X R5, RZ, RZ, RZ, P0 ;  /* 0x000000ffff057224 */ /* 0x000fc800000e06ff */
[----:B------:R-:W-:-:S08]  /*76e0*/  IMAD.WIDE.U32.X R4, R21, UR9, R4, P1 ;  /* 0x0000000915047c25 */ /* 0x000fd000088e0404 */
.L_x_175:
[--C-:B------:R-:W-:Y:S01]  /*76f0*/  SHF.R.U64 R14, R4, UR10, R5.reuse ;  /* 0x0000000a040e7c19 */ /* 0x100fe20008001205 */
[----:B------:R-:W-:Y:S01]  /*7700*/  FMUL R22, R22, UR11 ;  /* 0x0000000b16167c20 */ /* 0x000fe20008400000 */
[----:B------:R-:W-:Y:S01]  /*7710*/  SHF.R.U32.HI R4, RZ, UR10, R5 ;  /* 0x0000000aff047c19 */ /* 0x000fe20008011605 */
[----:B------:R-:W0:Y:S01]  /*7720*/  LDC R6, c[0x0][0x144] ;  /* 0x00005100ff067b82 */ /* 0x000e220000000800 */
[----:B------:R-:W-:Y:S01]  /*7730*/  IADD3 R5, P0, RZ, -R14, RZ ;  /* 0x8000000eff057210 */ /* 0x000fe20007f1e0ff */
[----:B------:R-:W-:Y:S01]  /*7740*/  ULDC UR7, c[0x0][0x154] ;  /* 0x0000550000077ab9 */ /* 0x000fe20000000800 */
[----:B-1----:R-:W-:Y:S01]  /*7750*/  I2FP.F32.U32 R7, R20 ;  /* 0x0000001400077245 */ /* 0x002fe20000201000 */
[----:B------:R-:W1:Y:S01]  /*7760*/  F2I.U32.TRUNC.NTZ R22, R22 ;  /* 0x0000001600167305 */ /* 0x000e62000020f000 */
[----:B------:R-:W-:Y:S01]  /*7770*/  ULDC.64 UR8, c[0x0][0x620] ;  /* 0x0001880000087ab9 */ /* 0x000fe20000000a00 */
[----:B------:R-:W-:Y:S01]  /*7780*/  IMAD.X R4, RZ, RZ, ~R4, P0 ;  /* 0x000000ffff047224 */ /* 0x000fe200000e0e04 */
[----:B------:R-:W-:Y:S01]  /*7790*/  ISETP.NE.AND P2, PT, R2, 0x1, PT ;  /* 0x000000010200780c */ /* 0x000fe20003f45270 */
[----:B------:R-:W-:Y:S01]  /*77a0*/  FMUL R23, R7, UR7 ;  /* 0x0000000707177c20 */ /* 0x000fe20008400000 */
[----:B------:R-:W2:Y:S01]  /*77b0*/  LDC R25, c[0x0][0x148] ;  /* 0x00005200ff197b82 */ /* 0x000ea20000000800 */
[----:B------:R-:W-:Y:S01]  /*77c0*/  IMAD R4, R4, UR8, RZ ;  /* 0x0000000804047c24 */ /* 0x000fe2000f8e02ff */
[----:B------:R-:W-:-:S03]  /*77d0*/  ULDC UR7, c[0x0][0x618] ;  /* 0x0001860000077ab9 */ /* 0x000fc60000000800 */
[----:B------:R-:W3:Y:S01]  /*77e0*/  F2I.U32.TRUNC.NTZ R23, R23 ;  /* 0x0000001700177305 */ /* 0x000ee2000020f000 */
[C---:B------:R-:W-:Y:S02]  /*77f0*/  IMAD R7, R5.reuse, UR9, R4 ;  /* 0x0000000905077c24 */ /* 0x040fe4000f8e0204 */
[----:B------:R-:W-:Y:S01]  /*7800*/  IMAD.WIDE.U32 R4, R5, UR8, R16 ;  /* 0x0000000805047c25 */ /* 0x000fe2000f8e0010 */
[----:B------:R-:W-:Y:S02]  /*7810*/  ULDC.64 UR8, c[0x0][0x640] ;  /* 0x0001900000087ab9 */ /* 0x000fe40000000a00 */
[----:B------:R-:W-:Y:S01]  /*7820*/  ISETP.NE.U32.AND P0, PT, RZ, UR8, PT ;  /* 0x00000008ff007c0c */ /* 0x000fe2000bf05070 */
[----:B------:R-:W-:Y:S02]  /*7830*/  IMAD.IADD R5, R5, 0x1, R7 ;  /* 0x0000000105057824 */ /* 0x000fe400078e0207 */
[----:B-1----:R-:W-:Y:S01]  /*7840*/  IMAD.MOV R22, RZ, RZ, -R22 ;  /* 0x000000ffff167224 */ /* 0x002fe200078e0a16 */
[----:B------:R-:W-:-:S02]  /*7850*/  ISETP.NE.AND.EX P0, PT, RZ, UR9, PT, P0 ;  /* 0x00000009ff007c0c */ /* 0x000fc4000bf05300 */
[----:B------:R-:W-:Y:S01]  /*7860*/  SHF.R.U64 R21, R4, UR7, R5 ;  /* 0x0000000704157c19 */ /* 0x000fe20008001205 */
[----:B0-----:R-:W-:Y:S01]  /*7870*/  IMAD R15, R6, R22, R15 ;  /* 0x00000016060f7224 */ /* 0x001fe200078e020f */
[----:B------:R-:W-:Y:S01]  /*7880*/  SHF.R.U32.HI R4, RZ, UR7, R5 ;  /* 0x00000007ff047c19 */ /* 0x000fe20008011605 */
[----:B------:R-:W-:Y:S01]  /*7890*/  ULDC UR7, c[0x0][0x608] ;  /* 0x0001820000077ab9 */ /* 0x000fe20000000800 */
[----:B---3--:R-:W-:Y:S02]  /*78a0*/  IMAD.MOV R6, RZ, RZ, -R23 ;  /* 0x000000ffff067224 */ /* 0x008fe400078e0a17 */
[--C-:B------:R-:W-:Y:S02]  /*78b0*/  SHF.R.U64 R22, R21, UR7, R4.reuse ;  /* 0x0000000715167c19 */ /* 0x100fe40008001204 */
[----:B------:R-:W-:Y:S01]  /*78c0*/  SHF.R.U32.HI R5, RZ, UR7, R4 ;  /* 0x00000007ff057c19 */ /* 0x000fe20008011604 */
[----:B------:R-:W-:Y:S01]  /*78d0*/  ULDC UR7, c[0x0][0x658] ;  /* 0x0001960000077ab9 */ /* 0x000fe20000000800 */
[----:B--2---:R-:W-:-:S02]  /*78e0*/  @P2 IMAD R15, R25, R6, R20 ;  /* 0x00000006190f2224 */ /* 0x004fc400078e0214 */
[--C-:B------:R-:W-:Y:S02]  /*78f0*/  SHF.R.U64 R20, R22, UR7, R5.reuse ;  /* 0x0000000716147c19 */ /* 0x100fe40008001205 */
[----:B------:R-:W-:-:S03]  /*7900*/  SHF.R.U32.HI R23, RZ, UR7, R5 ;  /* 0x00000007ff177c19 */ /* 0x000fc60008011605 */
[----:B------:R-:W-:Y:S02]  /*7910*/  IMAD.MOV.U32 R6, RZ, RZ, R20 ;  /* 0x000000ffff067224 */ /* 0x000fe400078e0014 */
[----:B------:R-:W-:Y:S01]  /*7920*/  IMAD.MOV.U32 R5, RZ, RZ, R23 ;  /* 0x000000ffff057224 */ /* 0x000fe200078e0017 */
[----:B------:R-:W-:Y:S06]  /*7930*/  @!P0 BRA `(.L_x_176) ;  /* 0x00000000002c8947 */ /* 0x000fec0003800000 */
        /* <DEDUP_REMOVED lines=9> */
[----:B------:R-:W-:-:S04]  /*79d0*/  IMAD.WIDE.U32.X R4, R23, UR9, R4, P1 ;  /* 0x0000000917047c25 */ /* 0x000fc800088e0404 */
[----:B------:R-:W-:-:S07]  /*79e0*/  IMAD.MOV.U32 R6, RZ, RZ, R4 ;  /* 0x000000ffff067224 */ /* 0x000fce00078e0004 */
.L_x_176:
[----:B------:R-:W-:Y:S01]  /*79f0*/  ULDC UR7, c[0x0][0x648] ;  /* 0x0001920000077ab9 */ /* 0x000fe20000000800 */
[----:B------:R-:W-:Y:S01]  /*7a00*/  LOP3.LUT R4, R22, UR6, RZ, 0xc0, !PT ;  /* 0x0000000616047c12 */ /* 0x000fe2000f8ec0ff */
[----:B------:R-:W-:Y:S01]  /*7a10*/  ULDC UR8, c[0x0][0x610] ;  /* 0x0001840000087ab9 */ /* 0x000fe20000000800 */
[----:B------:R-:W-:Y:S01]  /*7a20*/  SHF.R.U64 R5, R6, UR7, R5 ;  /* 0x0000000706057c19 */ /* 0x000fe20008001205 */
[----:B------:R-:W-:Y:S01]  /*7a30*/  ULDC UR7, c[0x0][0x638] ;  /* 0x00018e0000077ab9 */ /* 0x000fe20000000800 */
[----:B------:R-:W-:-:S03]  /*7a40*/  LOP3.LUT R21, R21, UR4, RZ, 0xc0, !PT ;  /* 0x0000000415157c12 */ /* 0x000fc6000f8ec0ff */
[----:B------:R-:W-:Y:S02]  /*7a50*/  IMAD.MOV R7, RZ, RZ, -R5 ;  /* 0x000000ffff077224 */ /* 0x000fe400078e0a05 */
[----:B------:R-:W-:Y:S02]  /*7a60*/  IMAD R4, R5, UR5, R4 ;  /* 0x0000000505047c24 */ /* 0x000fe4000f8e0204 */
[----:B------:R-:W-:Y:S01]  /*7a70*/  IMAD R20, R7, UR7, R20 ;  /* 0x0000000707147c24 */ /* 0x000fe2000f8e0214 */
[----:B------:R-:W-:Y:S01]  /*7a80*/  ULDC UR7, c[0x0][0x600] ;  /* 0x0001800000077ab9 */ /* 0x000fe20000000800 */
[----:B------:R-:W-:Y:S02]  /*7a90*/  IMAD R15, R4, UR8, R15 ;  /* 0x00000008040f7c24 */ /* 0x000fe4000f8e020f */
[----:B------:R-:W-:Y:S02]  /*7aa0*/  IMAD R6, R20, UR7, R21 ;  /* 0x0000000714067c24 */ /* 0x000fe4000f8e0215 */
[----:B------:R-:W-:-:S03]  /*7ab0*/  IMAD.MOV.U32 R4, RZ, RZ, 0x1 ;  /* 0x00000001ff047424 */ /* 0x000fc600078e00ff */
[----:B------:R-:W-:Y:S02]  /*7ac0*/  SEL R20, R6, R15, !P2 ;  /* 0x0000000f06147207 */ /* 0x000fe40005000000 */
[----:B------:R-:W-:Y:S01]  /*7ad0*/  SEL R21, R15, R6, !P2 ;  /* 0x000000060f157207 */ /* 0x000fe20005000000 */
[----:B------:R-:W-:-:S07]  /*7ae0*/  IMAD.MOV.U32 R6, RZ, RZ, R14 ;  /* 0x000000ffff067224 */ /* 0x000fce00078e000e */
.L_x_174:
[----:B------:R-:W-:Y:S05]  /*7af0*/  BSYNC B1 ;  /* 0x0000000000017941 */ /* 0x000fea0003800000 */
.L_x_173:
[----:B------:R-:W-:-:S13]  /*7b00*/  LOP3.LUT P0, RZ, R4, 0xff, RZ, 0xc0, !PT ;  /* 0x000000ff04ff7812 */ /* 0x000fda000780c0ff */
[----:B------:R-:W-:Y:S05]  /*7b10*/  @P0 BRA `(.L_x_177) ;  /* 0xfffffff000f80947 */ /* 0x000fea000383ffff */
[----:B------:R-:W-:Y:S05]  /*7b20*/  BSYNC B0 ;  /* 0x0000000000007941 */ /* 0x000fea0003800000 */
.L_x_166:
[----:B------:R-:W-:-:S03]  /*7b30*/  UMOV UR7, 0xffffffff ;  /* 0xffffffff00077882 */ /* 0x000fc60000000000 */
[----:B------:R-:W-:Y:S05]  /*7b40*/  BRA.DIV UR7, `(.L_x_178) ;  /* 0x0000000207cc7947 */ /* 0x000fea000b800000 */
[----:B------:R-:W-:-:S13]  /*7b50*/  ELECT P6, URZ, PT ;  /* 0x00000000003f782f */ /* 0x000fda00038c0000 */
.L_x_190:
[----:B------:R-:W-:Y:S04]  /*7b60*/  BSSY B0, `(.L_x_179) ;  /* 0x0000019000007945 */ /* 0x000fe80003800000 */
[----:B------:R-:W-:Y:S05]  /*7b70*/  @!P6 BRA `(.L_x_180) ;  /* 0x00000000005ce947 */ /* 0x000fea0003800000 */
[----:B------:R-:W-:-:S04]  /*7b80*/  LOP3.LUT R18, R18, 0x2, RZ, 0xfc, !PT ;  /* 0x0000000212127812 */ /* 0x000fc800078efcff */
[----:B------:R-:W-:-:S13]  /*7b90*/  ISETP.NE.AND P0, PT, R18, 0x3, PT ;  /* 0x000000031200780c */ /* 0x000fda0003f05270 */
[----:B------:R-:W-:Y:S05]  /*7ba0*/  @!P0 BRA `(.L_x_181) ;  /* 0x0000000000048947 */ /* 0x000fea0003800000 */
[----:B------:R-:W-:Y:S01]  /*7bb0*/  BPT.TRAP 0x1 ;  /* 0x000000040000795c */ /* 0x000fe20000300000 */
.L_x_181:
[----:B------:R-:W0:Y:S01]  /*7bc0*/  S2R R5, SR_CgaCtaId ;  /* 0x0000000000057919 */ /* 0x000e220000008800 */
[----:B------:R-:W-:Y:S02]  /*7bd0*/  MOV R0, 0x400 ;  /* 0x0000040000007802 */ /* 0x000fe40000000f00 */
[----:B------:R-:W-:Y:S02]  /*7be0*/  SHF.L.U32 R2, R3, 0x1f, RZ ;  /* 0x0000001f03027819 */ /* 0x000fe400000006ff */
[----:B0-----:R-:W-:-:S05]  /*7bf0*/  LEA R5, R5, R0, 0x18 ;  /* 0x0000000005057211 */ /* 0x001fca00078ec0ff */
[----:B------:R-:W-:-:S04]  /*7c00*/  VIADD R5, R5, 0x10 ;  /* 0x0000001005057836 */ /* 0x000fc80000000000 */
[C---:B------:R-:W-:Y:S02]  /*7c10*/  IMAD R7, R8.reuse, 0x8, R5 ;  /* 0x0000000808077824 */ /* 0x040fe400078e0205 */
[----:B------:R-:W-:Y:S02]  /*7c20*/  VIADD R8, R8, 0x1 ;  /* 0x0000000108087836 */ /* 0x000fe40000000000 */
[----:B------:R-:W0:Y:S03]  /*7c30*/  SYNCS.PHASECHK.TRANS64.TRYWAIT P0, [R7+URZ], R2 ;  /* 0x00000002070075a7 */ /* 0x000e26000800017f */
[----:B------:R-:W-:-:S04]  /*7c40*/  ISETP.NE.AND P1, PT, R8, 0x2, PT ;  /* 0x000000020800780c */ /* 0x000fc80003f25270 */
[----:B------:R-:W-:Y:S02]  /*7c50*/  SEL R0, RZ, 0x1, P1 ;  /* 0x00000001ff007807 */ /* 0x000fe40000800000 */
[----:B------:R-:W-:Y:S02]  /*7c60*/  SEL R8, R8, RZ, P1 ;  /* 0x000000ff08087207 */ /* 0x000fe40000800000 */
[----:B------:R-:W-:Y:S01]  /*7c70*/  LOP3.LUT R0, R3, R0, RZ, 0x3c, !PT ;  /* 0x0000000003007212 */ /* 0x000fe200078e3cff */
[----:B0-----:R-:W-:Y:S06]  /*7c80*/  @!P0 BRA `(.L_x_182) ;  /* 0x00000000009c8947 */ /* 0x001fec0003800000 */
.L_x_191:
[----:B------:R-:W-:Y:S01]  /*7c90*/  IMAD R5, R8, 0x8, R5 ;  /* 0x0000000808057824 */ /* 0x000fe200078e0205 */
[----:B------:R-:W-:-:S07]  /*7ca0*/  SHF.L.U32 R0, R0, 0x1f, RZ ;  /* 0x0000001f00007819 */ /* 0x000fce00000006ff */
.L_x_183:
[----:B-1----:R1:W2:Y:S02]  /*7cb0*/  SYNCS.PHASECHK.TRANS64.TRYWAIT P0, [R5+URZ], R0 ;  /* 0x00000000050075a7 */ /* 0x0022a4000800017f */
[----:B--2---:R-:W-:Y:S05]  /*7cc0*/  @!P0 NANOSLEEP.SYNCS 0x989680 ;  /* 0x009896800000895d */ /* 0x004fea0003900000 */
[----:B------:R-:W2:Y:S02]  /*7cd0*/  @!P0 SYNCS.PHASECHK.TRANS64 P0, [R5+URZ], R0 ;  /* 0x00000000050085a7 */ /* 0x000ea4000800007f */
[----:B--2---:R-:W-:Y:S05]  /*7ce0*/  @!P0 BRA `(.L_x_183) ;  /* 0xfffffffc00f08947 */ /* 0x004fea000383ffff */
.L_x_180:
[----:B------:R-:W-:Y:S05]  /*7cf0*/  BSYNC B0 ;  /* 0x0000000000007941 */ /* 0x000fea0003800000 */
.L_x_179:
[----:B------:R-:W-:Y:S05]  /*7d00*/  EXIT ;  /* 0x000000000000794d */ /* 0x000fea0003800000 */
.L_x_21:
[----:B-1----:R1:W2:Y:S02]  /*7d10*/  SYNCS.PHASECHK.TRANS64.TRYWAIT P1, [R3+URZ], R0 ;  /* 0x00000000030075a7 */ /* 0x0022a4000802017f */
[----:B--2---:R-:W-:Y:S05]  /*7d20*/  @!P1 NANOSLEEP.SYNCS 0x989680 ;  /* 0x009896800000995d */ /* 0x004fea0003900000 */
[----:B------:R-:W2:Y:S02]  /*7d30*/  @!P1 SYNCS.PHASECHK.TRANS64 P1, [R3+URZ], R0 ;  /* 0x00000000030095a7 */ /* 0x000ea4000802007f */
[----:B--2---:R-:W-:Y:S05]  /*7d40*/  @!P1 BRA `(.L_x_21) ;  /* 0xfffffffc00f09947 */ /* 0x004fea000383ffff */
[----:B------:R-:W-:Y:S05]  /*7d50*/  BRA `(.L_x_20) ;  /* 0xffffff9800807947 */ /* 0x000fea000383ffff */
.L_x_26:
[----:B-1----:R1:W2:Y:S02]  /*7d60*/  SYNCS.PHASECHK.TRANS64.TRYWAIT P1, [R5+URZ], R4 ;  /* 0x00000004050075a7 */ /* 0x0022a4000802017f */
[----:B--2---:R-:W-:Y:S05]  /*7d70*/  @!P1 NANOSLEEP.SYNCS 0x989680 ;  /* 0x009896800000995d */ /* 0x004fea0003900000 */
[----:B------:R-:W2:Y:S02]  /*7d80*/  @!P1 SYNCS.PHASECHK.TRANS64 P1, [R5+URZ], R4 ;  /* 0x00000004050095a7 */ /* 0x000ea4000802007f */
[----:B--2---:R-:W-:Y:S05]  /*7d90*/  @!P1 BRA `(.L_x_26) ;  /* 0xfffffffc00f09947 */ /* 0x004fea000383ffff */
[----:B------:R-:W-:Y:S05]  /*7da0*/  BRA `(.L_x_25) ;  /* 0xffffff9c005c7947 */ /* 0x000fea000383ffff */
.L_x_167:
[----:B------:R-:W-:Y:S01]  /*7db0*/  BSSY B1, `(.L_x_184) ;  /* 0x0000006000017945 */ /* 0x000fe20003800000 */
[----:B------:R-:W-:-:S07]  /*7dc0*/  IMAD.MOV.U32 R15, RZ, RZ, -0x1 ;  /* 0xffffffffff0f7424 */ /* 0x000fce00078e00ff */
[----:B------:R-:W-:Y:S05]  /*7dd0*/  WARPSYNC.COLLECTIVE R15, `(.L_x_185) ;  /* 0x000000000f0c7348 */ /* 0x000fea0003c00000 */
[----:B------:R-:W-:Y:S02]  /*7de0*/  ELECT P6, UR62, PT ;  /* 0x00000000003e782f */ /* 0x000fe400038c0000 */
[----:B------:R-:W-:Y:S01]  /*7df0*/  MOV R14, UR62 ;  /* 0x0000003e000e7c02 */ /* 0x000fe20008000f00 */
[----:B------:R-:W-:Y:S10]  /*7e00*/  ENDCOLLECTIVE ;  /* 0x000000000000791b */ /* 0x000ff40003800000 */
.L_x_185:
[----:B------:R-:W-:Y:S05]  /*7e10*/  BSYNC B1 ;  /* 0x0000000000017941 */ /* 0x000fea0003800000 */
.L_x_184:
[----:B------:R-:W-:Y:S05]  /*7e20*/  BRA `(.L_x_186) ;  /* 0xfffffff000407947 */ /* 0x000fea000383ffff */
.L_x_170:
[----:B0-----:R0:W1:Y:S02]  /*7e30*/  SYNCS.PHASECHK.TRANS64.TRYWAIT P0, [R23+URZ+0x10], R14 ;  /* 0x0000100e170075a7 */ /* 0x001064000800017f */
[----:B-1----:R-:W-:Y:S05]  /*7e40*/  @!P0 NANOSLEEP.SYNCS 0x989680 ;  /* 0x009896800000895d */ /* 0x002fea0003900000 */
[----:B------:R-:W1:Y:S02]  /*7e50*/  @!P0 SYNCS.PHASECHK.TRANS64 P0, [R23+URZ+0x10], R14 ;  /* 0x0000100e170085a7 */ /* 0x000e64000800007f */
[----:B-1----:R-:W-:Y:S05]  /*7e60*/  @!P0 BRA `(.L_x_170) ;  /* 0xfffffffc00f08947 */ /* 0x002fea000383ffff */
[----:B------:R-:W-:Y:S05]  /*7e70*/  BRA `(.L_x_187) ;  /* 0xfffffff000887947 */ /* 0x000fea000383ffff */
.L_x_178:
[----:B------:R-:W-:Y:S01]  /*7e80*/  BSSY B0, `(.L_x_188) ;  /* 0x0000006000007945 */ /* 0x000fe20003800000 */
[----:B------:R-:W-:-:S07]  /*7e90*/  IMAD.MOV.U32 R15, RZ, RZ, -0x1 ;  /* 0xffffffffff0f7424 */ /* 0x000fce00078e00ff */
[----:B------:R-:W-:Y:S05]  /*7ea0*/  WARPSYNC.COLLECTIVE R15, `(.L_x_189) ;  /* 0x000000000f0c7348 */ /* 0x000fea0003c00000 */
[----:B------:R-:W-:Y:S02]  /*7eb0*/  ELECT P6, UR62, PT ;  /* 0x00000000003e782f */ /* 0x000fe400038c0000 */
[----:B------:R-:W-:Y:S01]  /*7ec0*/  MOV R14, UR62 ;  /* 0x0000003e000e7c02 */ /* 0x000fe20008000f00 */
[----:B------:R-:W-:Y:S10]  /*7ed0*/  ENDCOLLECTIVE ;  /* 0x000000000000791b */ /* 0x000ff40003800000 */
.L_x_189:
[----:B------:R-:W-:Y:S05]  /*7ee0*/  BSYNC B0 ;  /* 0x0000000000007941 */ /* 0x000fea0003800000 */
.L_x_188:
[----:B------:R-:W-:Y:S05]  /*7ef0*/  BRA `(.L_x_190) ;  /* 0xfffffffc00187947 */ /* 0x000fea000383ffff */
.L_x_182:
[----:B0-----:R0:W1:Y:S02]  /*7f00*/  SYNCS.PHASECHK.TRANS64.TRYWAIT P0, [R7+URZ], R2 ;  /* 0x00000002070075a7 */ /* 0x001064000800017f */
[----:B-1----:R-:W-:Y:S05]  /*7f10*/  @!P0 NANOSLEEP.SYNCS 0x989680 ;  /* 0x009896800000895d */ /* 0x002fea0003900000 */
[----:B------:R-:W1:Y:S02]  /*7f20*/  @!P0 SYNCS.PHASECHK.TRANS64 P0, [R7+URZ], R2 ;  /* 0x00000002070085a7 */ /* 0x000e64000800007f */
[----:B-1----:R-:W-:Y:S05]  /*7f30*/  @!P0 BRA `(.L_x_182) ;  /* 0xfffffffc00f08947 */ /* 0x002fea000383ffff */
[----:B------:R-:W-:Y:S05]  /*7f40*/  BRA `(.L_x_191) ;  /* 0xfffffffc00507947 */ /* 0x000fea000383ffff */
.L_x_192:
[----:B------:R-:W-:-:S00]  /*7f50*/  BRA `(.L_x_192) ;  /* 0xfffffffc00fc7947 */ /* 0x000fc0000383ffff */
[----:B------:R-:W-:-:S00]  /*7f60*/  NOP ;  /* 0x0000000000007918 */ /* 0x000fc00000000000 */
        /* <DEDUP_REMOVED lines=9> */
.L_x_193:


//--------------------- .nv.global.init           --------------------------
	.section	.nv.global.init,"aw",@progbits
.nv.global.init:
	.type		$str$22,@object
	.size		$str$22,($str$23 - $str$22)
$str$22:
        /*0000*/ 	.byte	0x6b, 0x5f, 0x74, 0x69, 0x6c, 0x65, 0x5f, 0x63, 0x6f, 0x75, 0x6e, 0x74, 0x20, 0x3e, 0x3d, 0x20
        /*0010*/ 	.byte	0x31, 0x00
	.type		$str$23,@object
	.size		$str$23,(__unnamed_1 - $str$23)
$str$23:
        /*0012*/ 	.byte	0x2f, 0x74, 0x6d, 0x70, 0x2f, 0x63, 0x75, 0x74, 0x6c, 0x61, 0x73, 0x73, 0x5f, 0x73, 0x77, 0x65
        /*0022*/ 	.byte	0x65, 0x70, 0x5f, 0x73, 0x72, 0x63, 0x2f, 0x69, 0x6e, 0x63, 0x6c, 0x75, 0x64, 0x65, 0x2f, 0x63
        /*0032*/ 	.byte	0x75, 0x74, 0x6c, 0x61, 0x73, 0x73, 0x2f, 0x67, 0x65, 0x6d, 0x6d, 0x2f, 0x63, 0x6f, 0x6c, 0x6c
        /*0042*/ 	.byte	0x65, 0x63, 0x74, 0x69, 0x76, 0x65, 0x2f, 0x73, 0x6d, 0x39, 0x30, 0x5f, 0x6d, 0x6d, 0x61, 0x5f
        /*0052*/ 	.byte	0x74, 0x6d, 0x61, 0x5f, 0x67, 0x6d, 0x6d, 0x61, 0x5f, 0x73, 0x73, 0x5f, 0x77, 0x61, 0x72, 0x70
        /*0062*/ 	.byte	0x73, 0x70, 0x65, 0x63, 0x69, 0x61, 0x6c, 0x69, 0x7a, 0x65, 0x64, 0x2e, 0x68, 0x70, 0x70, 0x00
	.type		__unnamed_1,@object
	.size		__unnamed_1,(.L_0 - __unnamed_1)
__unnamed_1:
        /*0072*/ 	.byte	0x76, 0x6f, 0x69, 0x64, 0x20, 0x63, 0x75, 0x74, 0x6c, 0x61, 0x73, 0x73, 0x3a, 0x3a, 0x67, 0x65
        /* <DEDUP_REMOVED lines=180> */
        /*0bc2*/ 	.byte	0x6e, 0x74, 0x69, 0x74, 0x79, 0x5d, 0x00
.L_0:


//--------------------- .nv.shared._ZN7cutlass13device_kernelINS_4gemm6kernel13GemmUniversalIN4cute5tupleIJiiiiEEENS1_10collective13CollectiveMmaINS1_34MainloopSm90TmaGmmaWarpSpecializedILi2ENS5_IJNS4_1CILi8EEENSA_ILi1EEESC_EEENS1_35KernelTmaWarpSpecializedCooperativeEEENS5_IJNSA_ILi128EEESG_NSA_ILi64EEEEEENS_6half_tENS5_IJSC_llEEESJ_SK_NS4_8TiledMMAINS4_8MMA_AtomIJNS4_4SM904GMMA26MMA_64x128x16_F32F16F16_SSILNSO_5MajorE1ELSQ_1ELNSO_7ScaleInE1ELSR_1EEEEEENS4_6LayoutINS5_IJNSA_ILi2EEESC_SC_EEENS5_IJSC_NSA_ILi0EEESX_EEEEENS5_IJNS4_10UnderscoreES10_S10_EEEEENS4_13SM90_TMA_LOADENS4_14ComposedLayoutINS4_7SwizzleILi3ELi4ELi3EEENS4_18smem_ptr_flag_bitsILi16EEENSU_INS5_IJSH_SB_EEENS5_IJSC_SH_EEEEEEEvNS4_8identityENS4_23SM90_TMA_LOAD_MULTICASTES1C_vS1D_EENS_8epilogue10collective6detail29Sm90TmaWarpSpecializedAdapterINS1H_15DefaultEpilogueISJ_NS5_IJlSC_lEEES1L_NS1G_6thread17LinearCombinationISJ_Li1EffLNS1M_9ScaleType4KindE0ELNS_15FloatRoundStyleE2ESJ_EENS1_15EpilogueDefaultEEEEEvvEEEEvNT_6ParamsE --------------------------
	.section	.nv.shared._ZN7cutlass13device_kernelINS_4gemm6kernel13GemmUniversalIN4cute5tupleIJiiiiEEENS1_10collective13CollectiveMmaINS1_34MainloopSm90TmaGmmaWarpSpecializedILi2ENS5_IJNS4_1CILi8EEENSA_ILi1EEESC_EEENS1_35KernelTmaWarpSpecializedCooperativeEEENS5_IJNSA_ILi128EEESG_NSA_ILi64EEEEEENS_6half_tENS5_IJSC_llEEESJ_SK_NS4_8TiledMMAINS4_8MMA_AtomIJNS4_4SM904GMMA26MMA_64x128x16_F32F16F16_SSILNSO_5MajorE1ELSQ_1ELNSO_7ScaleInE1ELSR_1EEEEEENS4_6LayoutINS5_IJNSA_ILi2EEESC_SC_EEENS5_IJSC_NSA_ILi0EEESX_EEEEENS5_IJNS4_10UnderscoreES10_S10_EEEEENS4_13SM90_TMA_LOADENS4_14ComposedLayoutINS4_7SwizzleILi3ELi4ELi3EEENS4_18smem_ptr_flag_bitsILi16EEENSU_INS5_IJSH_SB_EEENS5_IJSC_SH_EEEEEEEvNS4_8identityENS4_23SM90_TMA_LOAD_MULTICASTES1C_vS1D_EENS_8epilogue10collective6detail29Sm90TmaWarpSpecializedAdapterINS1H_15DefaultEpilogueISJ_NS5_IJlSC_lEEES1L_NS1G_6thread17LinearCombinationISJ_Li1EffLNS1M_9ScaleType4KindE0ELNS_15FloatRoundStyleE2ESJ_EENS1_15EpilogueDefaultEEEEEvvEEEEvNT_6ParamsE,"aw",@nobits
	.sectionflags	@""
	.align	16
	.zero		1024


//--------------------- .nv.shared.reserved.0     --------------------------
	.section	.nv.shared.reserved.0,"aw",@nobits
	.weak		__nv_reservedSMEM_offset_0_alias
	.size		__nv_reservedSMEM_offset_0_alias, 0, 0
	.other		__nv_reservedSMEM_offset_0_alias,@"STO_CUDA_RESERVED_SHARED STV_DEFAULT"
__nv_reservedSMEM_offset_0_alias:
	.zero		0


//--------------------- .nv.global                --------------------------
	.section	.nv.global,"aw",@nobits
.nv.global:
	.type		_ZN40_INTERNAL_731abeae_4_k_cu_91281f72_179254cute1_E,@object
	.size		_ZN40_INTERNAL_731abeae_4_k_cu_91281f72_179254cute1_E,(_ZN40_INTERNAL_731abeae_4_k_cu_91281f72_179254cuda3std3__45__cpo6cbeginE - _ZN40_INTERNAL_731abeae_4_k_cu_91281f72_179254cute1_E)
_ZN40_INTERNAL_731abeae_4_k_cu_91281f72_179254cute1_E:
	.zero		1
	.type		_ZN40_INTERNAL_731abeae_4_k_cu_91281f72_179254cuda3std3__45__cpo6cbeginE,@object
	.size		_ZN40_INTERNAL_731abeae_4_k_cu_91281f72_179254cuda3std3__45__cpo6cbeginE,(_ZN40_INTERNAL_731abeae_4_k_cu_91281f72_179254cuda3std3__48in_placeE - _ZN40_INTERNAL_731abeae_4_k_cu_91281f72_179254cuda3std3__45__cpo6cbeginE)
_ZN40_INTERNAL_731abeae_4_k_cu_91281f72_179254cuda3std3__45__cpo6cbeginE:
	.zero		1
	.type		_ZN40_INTERNAL_731abeae_4_k_cu_91281f72_179254cuda3std3__48in_placeE,@object
	.size		_ZN40_INTERNAL_731abeae_4_k_cu_91281f72_179254cuda3std3__48in_placeE,(_ZN40_INTERNAL_731abeae_4_k_cu_91281f72_179254cuda3std6ranges3__45__cpo9iter_moveE - _ZN40_INTERNAL_731abeae_4_k_cu_91281f72_179254cuda3std3__48in_placeE)
_ZN40_INTERNAL_731abeae_4_k_cu_91281f72_179254cuda3std3__48in_placeE:
	.zero		1
	.type		_ZN40_INTERNAL_731abeae_4_k_cu_91281f72_179254cuda3std6ranges3__45__cpo9iter_moveE,@object
	.size		_ZN40_INTERNAL_731abeae_4_k_cu_91281f72_179254cuda3std6ranges3__45__cpo9iter_moveE,(_ZN40_INTERNAL_731abeae_4_k_cu_91281f72_179254cuda3std3__45__cpo5beginE - _ZN40_INTERNAL_731abeae_4_k_cu_91281f72_179254cuda3std6ranges3__45__cpo9iter_moveE)
_ZN40_INTERNAL_731abeae_4_k_cu_91281f72_179254cuda3std6ranges3__45__cpo9iter_moveE:
	.zero		1
	.type		_ZN40_INTERNAL_731abeae_4_k_cu_91281f72_179254cuda3std3__45__cpo5beginE,@object
	.size		_ZN40_INTERNAL_731abeae_4_k_cu_91281f72_179254cuda3std3__45__cpo5beginE,(_ZN40_INTERNAL_731abeae_4_k_cu_91281f72_179254cuda3std3__442_GLOBAL__N__731abeae_4_k_cu_91281f72_179256ignoreE - _ZN40_INTERNAL_731abeae_4_k_cu_91281f72_179254cuda3std3__45__cpo5beginE)
_ZN40_INTERNAL_731abeae_4_k_cu_91281f72_179254cuda3std3__45__cpo5beginE:
	.zero		1
	.type		_ZN40_INTERNAL_731abeae_4_k_cu_91281f72_179254cuda3std3__442_GLOBAL__N__731abeae_4_k_cu_91281f72_179256ignoreE,@object
	.size		_ZN40_INTERNAL_731abeae_4_k_cu_91281f72_179254cuda3std3__442_GLOBAL__N__731abeae_4_k_cu_91281f72_179256ignoreE,(_ZN40_INTERNAL_731abeae_4_k_cu_91281f72_179254cute7productE - _ZN40_INTERNAL_731abeae_4_k_cu_91281f72_179254cuda3std3__442_GLOBAL__N__731abeae_4_k_cu_91281f72_179256ignoreE)
_ZN40_INTERNAL_731abeae_4_k_cu_91281f72_179254cuda3std3__442_GLOBAL__N__731abeae_4_k_cu_91281f72_179256ignoreE:
	.zero		1
	.type		_ZN40_INTERNAL_731abeae_4_k_cu_91281f72_179254cute7productE,@object
	.size		_ZN40_INTERNAL_731abeae_4_k_cu_91281f72_179254cute7productE,(_ZN40_INTERNAL_731abeae_4_k_cu_91281f72_179254cuda3std3__45__cpo3endE - _ZN40_INTERNAL_731abeae_4_k_cu_91281f72_179254cute7productE)
_ZN40_INTERNAL_731abeae_4_k_cu_91281f72_179254cute7productE:
	.zero		1
	.type		_ZN40_INTERNAL_731abeae_4_k_cu_91281f72_179254cuda3std3__45__cpo3endE,@object
	.size		_ZN40_INTERNAL_731abeae_4_k_cu_91281f72_179254cuda3std3__45__cpo3endE,(_ZN40_INTERNAL_731abeae_4_k_cu_91281f72_179254cuda3std3__419piecewise_constructE - _ZN40_INTERNAL_731abeae_4_k_cu_91281f72_179254cuda3std3__45__cpo3endE)
_ZN40_INTERNAL_731abeae_4_k_cu_91281f72_179254cuda3std3__45__cpo3endE:
	.zero		1
	.type		_ZN40_INTERNAL_731abeae_4_k_cu_91281f72_179254cuda3std3__419piecewise_constructE,@object
	.size		_ZN40_INTERNAL_731abeae_4_k_cu_91281f72_179254cuda3std3__419piecewise_constructE,(_ZN40_INTERNAL_731abeae_4_k_cu_91281f72_179254cuda3std3__45__cpo4cendE - _ZN40_INTERNAL_731abeae_4_k_cu_91281f72_179254cuda3std3__419piecewise_constructE)
_ZN40_INTERNAL_731abeae_4_k_cu_91281f72_179254cuda3std3__419piecewise_constructE:
	.zero		1
	.type		_ZN40_INTERNAL_731abeae_4_k_cu_91281f72_179254cuda3std3__45__cpo4cendE,@object
	.size		_ZN40_INTERNAL_731abeae_4_k_cu_91281f72_179254cuda3std3__45__cpo4cendE,(_ZN40_INTERNAL_731abeae_4_k_cu_91281f72_179254cuda3std6ranges3__45__cpo4swapE - _ZN40_INTERNAL_731abeae_4_k_cu_91281f72_179254cuda3std3__45__cpo4cendE)
_ZN40_INTERNAL_731abeae_4_k_cu_91281f72_179254cuda3std3__45__cpo4cendE:
	.zero		1
	.type		_ZN40_INTERNAL_731abeae_4_k_cu_91281f72_179254cuda3std6ranges3__45__cpo4swapE,@object
	.size		_ZN40_INTERNAL_731abeae_4_k_cu_91281f72_179254cuda3std6ranges3__45__cpo4swapE,(.L_8 - _ZN40_INTERNAL_731abeae_4_k_cu_91281f72_179254cuda3std6ranges3__45__cpo4swapE)
_ZN40_INTERNAL_731abeae_4_k_cu_91281f72_179254cuda3std6ranges3__45__cpo4swapE:
	.zero		1
.L_8:


//--------------------- .nv.constant0._ZN7cutlass13device_kernelINS_4gemm6kernel13GemmUniversalIN4cute5tupleIJiiiiEEENS1_10collective13CollectiveMmaINS1_34MainloopSm90TmaGmmaWarpSpecializedILi2ENS5_IJNS4_1CILi8EEENSA_ILi1EEESC_EEENS1_35KernelTmaWarpSpecializedCooperativeEEENS5_IJNSA_ILi128EEESG_NSA_ILi64EEEEEENS_6half_tENS5_IJSC_llEEESJ_SK_NS4_8TiledMMAINS4_8MMA_AtomIJNS4_4SM904GMMA26MMA_64x128x16_F32F16F16_SSILNSO_5MajorE1ELSQ_1ELNSO_7ScaleInE1ELSR_1EEEEEENS4_6LayoutINS5_IJNSA_ILi2EEESC_SC_EEENS5_IJSC_NSA_ILi0EEESX_EEEEENS5_IJNS4_10UnderscoreES10_S10_EEEEENS4_13SM90_TMA_LOADENS4_14ComposedLayoutINS4_7SwizzleILi3ELi4ELi3EEENS4_18smem_ptr_flag_bitsILi16EEENSU_INS5_IJSH_SB_EEENS5_IJSC_SH_EEEEEEEvNS4_8identityENS4_23SM90_TMA_LOAD_MULTICASTES1C_vS1D_EENS_8epilogue10collective6detail29Sm90TmaWarpSpecializedAdapterINS1H_15DefaultEpilogueISJ_NS5_IJlSC_lEEES1L_NS1G_6thread17LinearCombinationISJ_Li1EffLNS1M_9ScaleType4KindE0ELNS_15FloatRoundStyleE2ESJ_EENS1_15EpilogueDefaultEEEEEvvEEEEvNT_6ParamsE --------------------------
	.section	.nv.constant0._ZN7cutlass13device_kernelINS_4gemm6kernel13GemmUniversalIN4cute5tupleIJiiiiEEENS1_10collective13CollectiveMmaINS1_34MainloopSm90TmaGmmaWarpSpecializedILi2ENS5_IJNS4_1CILi8EEENSA_ILi1EEESC_EEENS1_35KernelTmaWarpSpecializedCooperativeEEENS5_IJNSA_ILi128EEESG_NSA_ILi64EEEEEENS_6half_tENS5_IJSC_llEEESJ_SK_NS4_8TiledMMAINS4_8MMA_AtomIJNS4_4SM904GMMA26MMA_64x128x16_F32F16F16_SSILNSO_5MajorE1ELSQ_1ELNSO_7ScaleInE1ELSR_1EEEEEENS4_6LayoutINS5_IJNSA_ILi2EEESC_SC_EEENS5_IJSC_NSA_ILi0EEESX_EEEEENS5_IJNS4_10UnderscoreES10_S10_EEEEENS4_13SM90_TMA_LOADENS4_14ComposedLayoutINS4_7SwizzleILi3ELi4ELi3EEENS4_18smem_ptr_flag_bitsILi16EEENSU_INS5_IJSH_SB_EEENS5_IJSC_SH_EEEEEEEvNS4_8identityENS4_23SM90_TMA_LOAD_MULTICASTES1C_vS1D_EENS_8epilogue10collective6detail29Sm90TmaWarpSpecializedAdapterINS1H_15DefaultEpilogueISJ_NS5_IJlSC_lEEES1L_NS1G_6thread17LinearCombinationISJ_Li1EffLNS1M_9ScaleType4KindE0ELNS_15FloatRoundStyleE2ESJ_EENS1_15EpilogueDefaultEEEEEvvEEEEvNT_6ParamsE,"a",@progbits
	.sectionflags	@""
	.align	4
.nv.constant0._ZN7cutlass13device_kernelINS_4gemm6kernel13GemmUniversalIN4cute5tupleIJiiiiEEENS1_10collective13CollectiveMmaINS1_34MainloopSm90TmaGmmaWarpSpecializedILi2ENS5_IJNS4_1CILi8EEENSA_ILi1EEESC_EEENS1_35KernelTmaWarpSpecializedCooperativeEEENS5_IJNSA_ILi128EEESG_NSA_ILi64EEEEEENS_6half_tENS5_IJSC_llEEESJ_SK_NS4_8TiledMMAINS4_8MMA_AtomIJNS4_4SM904GMMA26MMA_64x128x16_F32F16F16_SSILNSO_5MajorE1ELSQ_1ELNSO_7ScaleInE1ELSR_1EEEEEENS4_6LayoutINS5_IJNSA_ILi2EEESC_SC_EEENS5_IJSC_NSA_ILi0EEESX_EEEEENS5_IJNS4_10UnderscoreES10_S10_EEEEENS4_13SM90_TMA_LOADENS4_14ComposedLayoutINS4_7SwizzleILi3ELi4ELi3EEENS4_18smem_ptr_flag_bitsILi16EEENSU_INS5_IJSH_SB_EEENS5_IJSC_SH_EEEEEEEvNS4_8identityENS4_23SM90_TMA_LOAD_MULTICASTES1C_vS1D_EENS_8epilogue10collective6detail29Sm90TmaWarpSpecializedAdapterINS1H_15DefaultEpilogueISJ_NS5_IJlSC_lEEES1L_NS1G_6thread17LinearCombinationISJ_Li1EffLNS1M_9ScaleType4KindE0ELNS_15FloatRoundStyleE2ESJ_EENS1_15EpilogueDefaultEEEEEvvEEEEvNT_6ParamsE:
	.zero		1664


//--------------------- SYMBOLS --------------------------

	.type		.nv.reservedSmem.offset0,@object
	.size		.nv.reservedSmem.offset0,0x4
	.type		__assertfail,@function
